//
// Generated by NVIDIA NVVM Compiler
//
// Compiler Build ID: CL-36424714
// Cuda compilation tools, release 13.0, V13.0.88
// Based on NVVM 20.0.0
//

.version 9.0
.target sm_100
.address_size 64

	// .globl	_Z17naive_cuda_matmulPfS_S_jjj
// _ZZ17tiled_cuda_matmulPfS_S_jjjjE3A_s has been demoted
// _ZZ17tiled_cuda_matmulPfS_S_jjjjE3B_s has been demoted

.visible .entry _Z17naive_cuda_matmulPfS_S_jjj(
	.param .u64 .ptr .align 1 _Z17naive_cuda_matmulPfS_S_jjj_param_0,
	.param .u64 .ptr .align 1 _Z17naive_cuda_matmulPfS_S_jjj_param_1,
	.param .u64 .ptr .align 1 _Z17naive_cuda_matmulPfS_S_jjj_param_2,
	.param .u32 _Z17naive_cuda_matmulPfS_S_jjj_param_3,
	.param .u32 _Z17naive_cuda_matmulPfS_S_jjj_param_4,
	.param .u32 _Z17naive_cuda_matmulPfS_S_jjj_param_5
)
{
	.reg .pred 	%p<14>;
	.reg .b32 	%r<93>;
	.reg .b32 	%f<75>;
	.reg .b64 	%rd<71>;

	ld.param.u64 	%rd4, [_Z17naive_cuda_matmulPfS_S_jjj_param_0];
	ld.param.u64 	%rd5, [_Z17naive_cuda_matmulPfS_S_jjj_param_1];
	ld.param.u64 	%rd6, [_Z17naive_cuda_matmulPfS_S_jjj_param_2];
	ld.param.u32 	%r46, [_Z17naive_cuda_matmulPfS_S_jjj_param_3];
	ld.param.u32 	%r44, [_Z17naive_cuda_matmulPfS_S_jjj_param_4];
	ld.param.u32 	%r45, [_Z17naive_cuda_matmulPfS_S_jjj_param_5];
	cvta.to.global.u64 	%rd1, %rd6;
	cvta.to.global.u64 	%rd2, %rd5;
	cvta.to.global.u64 	%rd3, %rd4;
	mov.u32 	%r47, %ctaid.y;
	mov.u32 	%r48, %ntid.y;
	mov.u32 	%r49, %tid.y;
	mad.lo.s32 	%r1, %r47, %r48, %r49;
	mov.u32 	%r50, %ctaid.x;
	mov.u32 	%r51, %ntid.x;
	mul.lo.s32 	%r2, %r50, %r51;
	mov.u32 	%r3, %tid.x;
	add.s32 	%r4, %r2, %r3;
	setp.ge.u32 	%p1, %r1, %r46;
	setp.ge.u32 	%p2, %r4, %r45;
	or.pred  	%p3, %p1, %p2;
	@%p3 bra 	$L__BB0_16;
	setp.eq.s32 	%p4, %r44, 0;
	mov.f32 	%f74, 0f00000000;
	@%p4 bra 	$L__BB0_13;
	mul.lo.s32 	%r5, %r44, %r1;
	and.b32  	%r6, %r44, 7;
	setp.lt.u32 	%p5, %r44, 8;
	mov.f32 	%f74, 0f00000000;
	mov.b32 	%r91, 0;
	@%p5 bra 	$L__BB0_5;
	and.b32  	%r91, %r44, -8;
	neg.s32 	%r89, %r91;
	add.s32 	%r53, %r3, %r45;
	add.s32 	%r88, %r53, %r2;
	shl.b32 	%r10, %r45, 3;
	shl.b32 	%r54, %r45, 1;
	add.s32 	%r87, %r4, %r54;
	mad.lo.s32 	%r86, %r45, 3, %r4;
	shl.b32 	%r55, %r45, 2;
	add.s32 	%r85, %r4, %r55;
	mad.lo.s32 	%r84, %r45, 5, %r4;
	mad.lo.s32 	%r83, %r45, 6, %r4;
	mad.lo.s32 	%r82, %r45, 7, %r4;
	add.s32 	%r80, %r5, 3;
	mov.f32 	%f74, 0f00000000;
	mov.u32 	%r81, %r4;
$L__BB0_4:
	.pragma "nounroll";
	add.s32 	%r56, %r80, -3;
	mul.wide.u32 	%rd7, %r56, 4;
	add.s64 	%rd8, %rd2, %rd7;
	ld.global.f32 	%f18, [%rd8];
	mul.wide.u32 	%rd9, %r81, 4;
	add.s64 	%rd10, %rd1, %rd9;
	ld.global.f32 	%f19, [%rd10];
	fma.rn.f32 	%f20, %f18, %f19, %f74;
	add.s32 	%r57, %r80, -2;
	mul.wide.u32 	%rd11, %r57, 4;
	add.s64 	%rd12, %rd2, %rd11;
	ld.global.f32 	%f21, [%rd12];
	mul.wide.u32 	%rd13, %r88, 4;
	add.s64 	%rd14, %rd1, %rd13;
	ld.global.f32 	%f22, [%rd14];
	fma.rn.f32 	%f23, %f21, %f22, %f20;
	add.s32 	%r58, %r80, -1;
	mul.wide.u32 	%rd15, %r58, 4;
	add.s64 	%rd16, %rd2, %rd15;
	ld.global.f32 	%f24, [%rd16];
	mul.wide.u32 	%rd17, %r87, 4;
	add.s64 	%rd18, %rd1, %rd17;
	ld.global.f32 	%f25, [%rd18];
	fma.rn.f32 	%f26, %f24, %f25, %f23;
	add.s32 	%r59, %r80, 4;
	mul.wide.u32 	%rd19, %r80, 4;
	add.s64 	%rd20, %rd2, %rd19;
	ld.global.f32 	%f27, [%rd20];
	mul.wide.u32 	%rd21, %r86, 4;
	add.s64 	%rd22, %rd1, %rd21;
	ld.global.f32 	%f28, [%rd22];
	fma.rn.f32 	%f29, %f27, %f28, %f26;
	add.s32 	%r60, %r80, 1;
	mul.wide.u32 	%rd23, %r60, 4;
	add.s64 	%rd24, %rd2, %rd23;
	ld.global.f32 	%f30, [%rd24];
	mul.wide.u32 	%rd25, %r85, 4;
	add.s64 	%rd26, %rd1, %rd25;
	ld.global.f32 	%f31, [%rd26];
	fma.rn.f32 	%f32, %f30, %f31, %f29;
	add.s32 	%r61, %r80, 2;
	mul.wide.u32 	%rd27, %r61, 4;
	add.s64 	%rd28, %rd2, %rd27;
	ld.global.f32 	%f33, [%rd28];
	mul.wide.u32 	%rd29, %r84, 4;
	add.s64 	%rd30, %rd1, %rd29;
	ld.global.f32 	%f34, [%rd30];
	fma.rn.f32 	%f35, %f33, %f34, %f32;
	add.s32 	%r62, %r80, 3;
	mul.wide.u32 	%rd31, %r62, 4;
	add.s64 	%rd32, %rd2, %rd31;
	ld.global.f32 	%f36, [%rd32];
	mul.wide.u32 	%rd33, %r83, 4;
	add.s64 	%rd34, %rd1, %rd33;
	ld.global.f32 	%f37, [%rd34];
	fma.rn.f32 	%f38, %f36, %f37, %f35;
	mul.wide.u32 	%rd35, %r59, 4;
	add.s64 	%rd36, %rd2, %rd35;
	ld.global.f32 	%f39, [%rd36];
	mul.wide.u32 	%rd37, %r82, 4;
	add.s64 	%rd38, %rd1, %rd37;
	ld.global.f32 	%f40, [%rd38];
	fma.rn.f32 	%f74, %f39, %f40, %f38;
	add.s32 	%r89, %r89, 8;
	add.s32 	%r88, %r88, %r10;
	add.s32 	%r87, %r87, %r10;
	add.s32 	%r86, %r86, %r10;
	add.s32 	%r85, %r85, %r10;
	add.s32 	%r84, %r84, %r10;
	add.s32 	%r83, %r83, %r10;
	add.s32 	%r82, %r82, %r10;
	add.s32 	%r81, %r81, %r10;
	add.s32 	%r80, %r80, 8;
	setp.ne.s32 	%p6, %r89, 0;
	@%p6 bra 	$L__BB0_4;
$L__BB0_5:
	setp.eq.s32 	%p7, %r6, 0;
	@%p7 bra 	$L__BB0_13;
	and.b32  	%r39, %r44, 3;
	setp.lt.u32 	%p8, %r6, 4;
	@%p8 bra 	$L__BB0_8;
	add.s32 	%r63, %r91, %r5;
	mul.wide.u32 	%rd39, %r63, 4;
	add.s64 	%rd40, %rd2, %rd39;
	ld.global.f32 	%f42, [%rd40];
	mad.lo.s32 	%r64, %r91, %r45, %r4;
	mul.wide.u32 	%rd41, %r64, 4;
	add.s64 	%rd42, %rd1, %rd41;
	ld.global.f32 	%f43, [%rd42];
	fma.rn.f32 	%f44, %f42, %f43, %f74;
	add.s32 	%r65, %r63, 1;
	mul.wide.u32 	%rd43, %r65, 4;
	add.s64 	%rd44, %rd2, %rd43;
	ld.global.f32 	%f45, [%rd44];
	add.s32 	%r66, %r64, %r45;
	mul.wide.u32 	%rd45, %r66, 4;
	add.s64 	%rd46, %rd1, %rd45;
	ld.global.f32 	%f46, [%rd46];
	fma.rn.f32 	%f47, %f45, %f46, %f44;
	add.s32 	%r67, %r63, 2;
	mul.wide.u32 	%rd47, %r67, 4;
	add.s64 	%rd48, %rd2, %rd47;
	ld.global.f32 	%f48, [%rd48];
	add.s32 	%r68, %r66, %r45;
	mul.wide.u32 	%rd49, %r68, 4;
	add.s64 	%rd50, %rd1, %rd49;
	ld.global.f32 	%f49, [%rd50];
	fma.rn.f32 	%f50, %f48, %f49, %f47;
	add.s32 	%r69, %r63, 3;
	mul.wide.u32 	%rd51, %r69, 4;
	add.s64 	%rd52, %rd2, %rd51;
	ld.global.f32 	%f51, [%rd52];
	add.s32 	%r70, %r68, %r45;
	mul.wide.u32 	%rd53, %r70, 4;
	add.s64 	%rd54, %rd1, %rd53;
	ld.global.f32 	%f52, [%rd54];
	fma.rn.f32 	%f74, %f51, %f52, %f50;
	add.s32 	%r91, %r91, 4;
$L__BB0_8:
	setp.eq.s32 	%p9, %r39, 0;
	@%p9 bra 	$L__BB0_13;
	setp.eq.s32 	%p10, %r39, 1;
	@%p10 bra 	$L__BB0_11;
	add.s32 	%r71, %r91, %r5;
	mul.wide.u32 	%rd55, %r71, 4;
	add.s64 	%rd56, %rd2, %rd55;
	ld.global.f32 	%f54, [%rd56];
	mad.lo.s32 	%r72, %r91, %r45, %r4;
	mul.wide.u32 	%rd57, %r72, 4;
	add.s64 	%rd58, %rd1, %rd57;
	ld.global.f32 	%f55, [%rd58];
	fma.rn.f32 	%f56, %f54, %f55, %f74;
	add.s32 	%r73, %r71, 1;
	mul.wide.u32 	%rd59, %r73, 4;
	add.s64 	%rd60, %rd2, %rd59;
	ld.global.f32 	%f57, [%rd60];
	add.s32 	%r74, %r72, %r45;
	mul.wide.u32 	%rd61, %r74, 4;
	add.s64 	%rd62, %rd1, %rd61;
	ld.global.f32 	%f58, [%rd62];
	fma.rn.f32 	%f74, %f57, %f58, %f56;
	add.s32 	%r91, %r91, 2;
$L__BB0_11:
	and.b32  	%r75, %r44, 1;
	setp.eq.b32 	%p11, %r75, 1;
	not.pred 	%p12, %p11;
	@%p12 bra 	$L__BB0_13;
	add.s32 	%r76, %r91, %r5;
	mul.wide.u32 	%rd63, %r76, 4;
	add.s64 	%rd64, %rd2, %rd63;
	ld.global.f32 	%f59, [%rd64];
	mad.lo.s32 	%r77, %r91, %r45, %r4;
	mul.wide.u32 	%rd65, %r77, 4;
	add.s64 	%rd66, %rd1, %rd65;
	ld.global.f32 	%f60, [%rd66];
	fma.rn.f32 	%f74, %f59, %f60, %f74;
$L__BB0_13:
	mul.f32 	%f13, %f74, 0f42C80000;
	cvt.rmi.f32.f32 	%f61, %f13;
	setp.eq.f32 	%p13, %f61, %f13;
	@%p13 bra 	$L__BB0_15;
	mov.f32 	%f62, 0f3F000000;
	copysign.f32 	%f63, %f13, %f62;
	add.rz.f32 	%f64, %f13, %f63;
	cvt.rzi.f32.f32 	%f65, %f64;
	div.rn.f32 	%f66, %f65, 0f42C80000;
	mad.lo.s32 	%r79, %r45, %r1, %r4;
	mul.wide.u32 	%rd69, %r79, 4;
	add.s64 	%rd70, %rd3, %rd69;
	st.global.f32 	[%rd70], %f66;
	bra.uni 	$L__BB0_16;
$L__BB0_15:
	mad.lo.s32 	%r78, %r45, %r1, %r4;
	mul.wide.u32 	%rd67, %r78, 4;
	add.s64 	%rd68, %rd3, %rd67;
	st.global.f32 	[%rd68], %f74;
$L__BB0_16:
	ret;

}
	// .globl	_Z17tiled_cuda_matmulPfS_S_jjjj
.visible .entry _Z17tiled_cuda_matmulPfS_S_jjjj(
	.param .u64 .ptr .align 1 _Z17tiled_cuda_matmulPfS_S_jjjj_param_0,
	.param .u64 .ptr .align 1 _Z17tiled_cuda_matmulPfS_S_jjjj_param_1,
	.param .u64 .ptr .align 1 _Z17tiled_cuda_matmulPfS_S_jjjj_param_2,
	.param .u32 _Z17tiled_cuda_matmulPfS_S_jjjj_param_3,
	.param .u32 _Z17tiled_cuda_matmulPfS_S_jjjj_param_4,
	.param .u32 _Z17tiled_cuda_matmulPfS_S_jjjj_param_5,
	.param .u32 _Z17tiled_cuda_matmulPfS_S_jjjj_param_6
)
{
	.reg .pred 	%p<13>;
	.reg .b32 	%r<44>;
	.reg .b32 	%f<70>;
	.reg .b64 	%rd<15>;
	// demoted variable
	.shared .align 4 .b8 _ZZ17tiled_cuda_matmulPfS_S_jjjjE3A_s[1024];
	// demoted variable
	.shared .align 4 .b8 _ZZ17tiled_cuda_matmulPfS_S_jjjjE3B_s[1024];
	ld.param.u64 	%rd6, [_Z17tiled_cuda_matmulPfS_S_jjjj_param_0];
	ld.param.u64 	%rd4, [_Z17tiled_cuda_matmulPfS_S_jjjj_param_1];
	ld.param.u64 	%rd5, [_Z17tiled_cuda_matmulPfS_S_jjjj_param_2];
	ld.param.u32 	%r25, [_Z17tiled_cuda_matmulPfS_S_jjjj_param_3];
	ld.param.u32 	%r26, [_Z17tiled_cuda_matmulPfS_S_jjjj_param_4];
	ld.param.u32 	%r27, [_Z17tiled_cuda_matmulPfS_S_jjjj_param_5];
	cvta.to.global.u64 	%rd1, %rd6;
	mov.u32 	%r39, %tid.x;
	mov.u32 	%r41, %tid.y;
	mov.u32 	%r28, %ctaid.y;
	shl.b32 	%r29, %r28, 4;
	add.s32 	%r3, %r29, %r41;
	mov.u32 	%r30, %ctaid.x;
	shl.b32 	%r4, %r30, 4;
	add.s32 	%r5, %r4, %r39;
	add.s32 	%r6, %r26, 15;
	setp.lt.u32 	%p1, %r6, 16;
	mov.f32 	%f69, 0f00000000;
	@%p1 bra 	$L__BB1_7;
	shl.b32 	%r31, %r41, 6;
	mov.u32 	%r32, _ZZ17tiled_cuda_matmulPfS_S_jjjjE3A_s;
	add.s32 	%r7, %r32, %r31;
	shl.b32 	%r33, %r39, 2;
	add.s32 	%r8, %r7, %r33;
	mov.u32 	%r34, _ZZ17tiled_cuda_matmulPfS_S_jjjjE3B_s;
	add.s32 	%r10, %r34, %r33;
	add.s32 	%r9, %r10, %r31;
	shr.u32 	%r35, %r6, 4;
	neg.s32 	%r43, %r35;
	mad.lo.s32 	%r36, %r41, %r27, %r39;
	add.s32 	%r42, %r36, %r4;
	shl.b32 	%r13, %r27, 4;
	mad.lo.s32 	%r40, %r26, %r3, %r39;
	cvta.to.global.u64 	%rd2, %rd4;
	cvta.to.global.u64 	%rd3, %rd5;
	mov.f32 	%f69, 0f00000000;
$L__BB1_2:
	setp.ge.u32 	%p2, %r3, %r25;
	setp.ge.u32 	%p3, %r39, %r26;
	mov.f32 	%f67, 0f00000000;
	or.pred  	%p4, %p2, %p3;
	@%p4 bra 	$L__BB1_4;
	mul.wide.u32 	%rd7, %r40, 4;
	add.s64 	%rd8, %rd2, %rd7;
	ld.global.f32 	%f67, [%rd8];
$L__BB1_4:
	setp.ge.u32 	%p5, %r5, %r27;
	st.shared.f32 	[%r8], %f67;
	setp.ge.u32 	%p6, %r41, %r26;
	mov.f32 	%f68, 0f00000000;
	or.pred  	%p7, %p5, %p6;
	@%p7 bra 	$L__BB1_6;
	mul.wide.u32 	%rd9, %r42, 4;
	add.s64 	%rd10, %rd3, %rd9;
	ld.global.f32 	%f68, [%rd10];
$L__BB1_6:
	st.shared.f32 	[%r9], %f68;
	bar.sync 	0;
	ld.shared.f32 	%f13, [%r7];
	ld.shared.f32 	%f14, [%r10];
	fma.rn.f32 	%f15, %f13, %f14, %f69;
	ld.shared.f32 	%f16, [%r7+4];
	ld.shared.f32 	%f17, [%r10+64];
	fma.rn.f32 	%f18, %f16, %f17, %f15;
	ld.shared.f32 	%f19, [%r7+8];
	ld.shared.f32 	%f20, [%r10+128];
	fma.rn.f32 	%f21, %f19, %f20, %f18;
	ld.shared.f32 	%f22, [%r7+12];
	ld.shared.f32 	%f23, [%r10+192];
	fma.rn.f32 	%f24, %f22, %f23, %f21;
	ld.shared.f32 	%f25, [%r7+16];
	ld.shared.f32 	%f26, [%r10+256];
	fma.rn.f32 	%f27, %f25, %f26, %f24;
	ld.shared.f32 	%f28, [%r7+20];
	ld.shared.f32 	%f29, [%r10+320];
	fma.rn.f32 	%f30, %f28, %f29, %f27;
	ld.shared.f32 	%f31, [%r7+24];
	ld.shared.f32 	%f32, [%r10+384];
	fma.rn.f32 	%f33, %f31, %f32, %f30;
	ld.shared.f32 	%f34, [%r7+28];
	ld.shared.f32 	%f35, [%r10+448];
	fma.rn.f32 	%f36, %f34, %f35, %f33;
	ld.shared.f32 	%f37, [%r7+32];
	ld.shared.f32 	%f38, [%r10+512];
	fma.rn.f32 	%f39, %f37, %f38, %f36;
	ld.shared.f32 	%f40, [%r7+36];
	ld.shared.f32 	%f41, [%r10+576];
	fma.rn.f32 	%f42, %f40, %f41, %f39;
	ld.shared.f32 	%f43, [%r7+40];
	ld.shared.f32 	%f44, [%r10+640];
	fma.rn.f32 	%f45, %f43, %f44, %f42;
	ld.shared.f32 	%f46, [%r7+44];
	ld.shared.f32 	%f47, [%r10+704];
	fma.rn.f32 	%f48, %f46, %f47, %f45;
	ld.shared.f32 	%f49, [%r7+48];
	ld.shared.f32 	%f50, [%r10+768];
	fma.rn.f32 	%f51, %f49, %f50, %f48;
	ld.shared.f32 	%f52, [%r7+52];
	ld.shared.f32 	%f53, [%r10+832];
	fma.rn.f32 	%f54, %f52, %f53, %f51;
	ld.shared.f32 	%f55, [%r7+56];
	ld.shared.f32 	%f56, [%r10+896];
	fma.rn.f32 	%f57, %f55, %f56, %f54;
	ld.shared.f32 	%f58, [%r7+60];
	ld.shared.f32 	%f59, [%r10+960];
	fma.rn.f32 	%f69, %f58, %f59, %f57;
	bar.sync 	0;
	add.s32 	%r43, %r43, 1;
	setp.ne.s32 	%p8, %r43, 0;
	add.s32 	%r42, %r42, %r13;
	add.s32 	%r41, %r41, 16;
	add.s32 	%r40, %r40, 16;
	add.s32 	%r39, %r39, 16;
	@%p8 bra 	$L__BB1_2;
$L__BB1_7:
	setp.ge.u32 	%p9, %r3, %r25;
	setp.ge.u32 	%p10, %r5, %r27;
	or.pred  	%p11, %p9, %p10;
	@%p11 bra 	$L__BB1_11;
	mul.f32 	%f8, %f69, 0f42C80000;
	cvt.rmi.f32.f32 	%f60, %f8;
	setp.eq.f32 	%p12, %f60, %f8;
	@%p12 bra 	$L__BB1_10;
	mov.f32 	%f61, 0f3F000000;
	copysign.f32 	%f62, %f8, %f61;
	add.rz.f32 	%f63, %f8, %f62;
	cvt.rzi.f32.f32 	%f64, %f63;
	div.rn.f32 	%f65, %f64, 0f42C80000;
	mad.lo.s32 	%r38, %r27, %r3, %r5;
	mul.wide.u32 	%rd13, %r38, 4;
	add.s64 	%rd14, %rd1, %rd13;
	st.global.f32 	[%rd14], %f65;
	bra.uni 	$L__BB1_11;
$L__BB1_10:
	mad.lo.s32 	%r37, %r27, %r3, %r5;
	mul.wide.u32 	%rd11, %r37, 4;
	add.s64 	%rd12, %rd1, %rd11;
	st.global.f32 	[%rd12], %f69;
$L__BB1_11:
	ret;

}


// ===== COMPILED SASS (sm_100) =====

	.target	sm_100

	.elftype	@"ET_EXEC"


//--------------------- .note.nv.tkinfo           --------------------------
	.section	.note.nv.tkinfo,"",@"SHT_NOTE"
	.sectionflags	@"SHF_NOTE_NV_TKINFO"
	.tkinfo
        /*0018*/ 	.word	0x00000002
        /*0030*/ 	.string	""
        /*0030*/ 	.string	"ptxas"
        /*0030*/ 	.string	"Cuda compilation tools, release 13.0, V13.0.88"
        /*0030*/ 	.string	"Build cuda_13.0.r13.0/compiler.36424714_0"
        /*0030*/ 	.string	"-arch sm_100 -m 64 "



//--------------------- .note.nv.cuinfo           --------------------------
	.section	.note.nv.cuinfo,"",@"SHT_NOTE"
	.sectionflags	@"SHF_NOTE_NV_CUINFO"
        /*0018*/ 	.short	0x0002
        /*001a*/ 	.short	0x0064
        /*001c*/ 	.short	0x0082
	.zero		2


//--------------------- .nv.info                  --------------------------
	.section	.nv.info,"",@"SHT_CUDA_INFO"
	.align	4


	//----- nvinfo : EIATTR_REGCOUNT
	.align		4
        /*0000*/ 	.byte	0x04, 0x2f
        /*0002*/ 	.short	(.L_1 - .L_0)
	.align		4
.L_0:
        /*0004*/ 	.word	index@(_Z17naive_cuda_matmulPfS_S_jjj)
        /*0008*/ 	.word	0x00000020


	//----- nvinfo : EIATTR_FRAME_SIZE
	.align		4
.L_1:
        /*000c*/ 	.byte	0x04, 0x11
        /*000e*/ 	.short	(.L_3 - .L_2)
	.align		4
.L_2:
        /*0010*/ 	.word	index@($__internal_1_$__cuda_sm3x_div_rn_noftz_f32_slowpath)
        /*0014*/ 	.word	0x00000000


	//----- nvinfo : EIATTR_FRAME_SIZE
	.align		4
.L_3:
        /*0018*/ 	.byte	0x04, 0x11
        /*001a*/ 	.short	(.L_5 - .L_4)
	.align		4
.L_4:
        /*001c*/ 	.word	index@(_Z17naive_cuda_matmulPfS_S_jjj)
        /*0020*/ 	.word	0x00000000


	//----- nvinfo : EIATTR_REGCOUNT
	.align		4
.L_5:
        /*0024*/ 	.byte	0x04, 0x2f
        /*0026*/ 	.short	(.L_7 - .L_6)
	.align		4
.L_6:
        /*0028*/ 	.word	index@(_Z17tiled_cuda_matmulPfS_S_jjjj)
        /*002c*/ 	.word	0x00000020


	//----- nvinfo : EIATTR_FRAME_SIZE
	.align		4
.L_7:
        /*0030*/ 	.byte	0x04, 0x11
        /*0032*/ 	.short	(.L_9 - .L_8)
	.align		4
.L_8:
        /*0034*/ 	.word	index@($__internal_0_$__cuda_sm3x_div_rn_noftz_f32_slowpath)
        /*0038*/ 	.word	0x00000000


	//----- nvinfo : EIATTR_FRAME_SIZE
	.align		4
.L_9:
        /*003c*/ 	.byte	0x04, 0x11
        /*003e*/ 	.short	(.L_11 - .L_10)
	.align		4
.L_10:
        /*0040*/ 	.word	index@(_Z17tiled_cuda_matmulPfS_S_jjjj)
        /*0044*/ 	.word	0x00000000


	//----- nvinfo : EIATTR_MIN_STACK_SIZE
	.align		4
.L_11:
        /*0048*/ 	.byte	0x04, 0x12
        /*004a*/ 	.short	(.L_13 - .L_12)
	.align		4
.L_12:
        /*004c*/ 	.word	index@(_Z17tiled_cuda_matmulPfS_S_jjjj)
        /*0050*/ 	.word	0x00000000


	//----- nvinfo : EIATTR_MIN_STACK_SIZE
	.align		4
.L_13:
        /*0054*/ 	.byte	0x04, 0x12
        /*0056*/ 	.short	(.L_15 - .L_14)
	.align		4
.L_14:
        /*0058*/ 	.word	index@(_Z17naive_cuda_matmulPfS_S_jjj)
        /*005c*/ 	.word	0x00000000
.L_15:


//--------------------- .nv.compat                --------------------------
	.section	.nv.compat,"",@"SHT_CUDA_COMPAT_INFO"
	.align	4
        /*0000*/ 	.byte	0x02, 0x09, 0x00, 0x00, 0x02, 0x02, 0x01, 0x00, 0x02, 0x05, 0x05, 0x00, 0x03, 0x07, 0x01, 0x01
        /*0010*/ 	.byte	0x02, 0x03, 0x00, 0x00, 0x02, 0x06, 0x01, 0x00, 0x04, 0x0b, 0x08, 0x00, 0x01, 0x00, 0x00, 0x00
        /*0020*/ 	.byte	0x00, 0x00, 0x00, 0x00


//--------------------- .nv.info._Z17tiled_cuda_matmulPfS_S_jjjj --------------------------
	.section	.nv.info._Z17tiled_cuda_matmulPfS_S_jjjj,"",@"SHT_CUDA_INFO"
	.sectionflags	@""
	.align	4


	//----- nvinfo : EIATTR_CUDA_API_VERSION
	.align		4
        /*0000*/ 	.byte	0x04, 0x37
        /*0002*/ 	.short	(.L_17 - .L_16)
.L_16:
        /*0004*/ 	.word	0x00000082


	//----- nvinfo : EIATTR_KPARAM_INFO
	.align		4
.L_17:
        /*0008*/ 	.byte	0x04, 0x17
        /*000a*/ 	.short	(.L_19 - .L_18)
.L_18:
        /*000c*/ 	.word	0x00000000
        /*0010*/ 	.short	0x0006
        /*0012*/ 	.short	0x0024
        /*0014*/ 	.byte	0x00, 0xf0, 0x11, 0x00


	//----- nvinfo : EIATTR_KPARAM_INFO
	.align		4
.L_19:
        /*0018*/ 	.byte	0x04, 0x17
        /*001a*/ 	.short	(.L_21 - .L_20)
.L_20:
        /*001c*/ 	.word	0x00000000
        /*0020*/ 	.short	0x0005
        /*0022*/ 	.short	0x0020
        /*0024*/ 	.byte	0x00, 0xf0, 0x11, 0x00


	//----- nvinfo : EIATTR_KPARAM_INFO
	.align		4
.L_21:
        /*0028*/ 	.byte	0x04, 0x17
        /*002a*/ 	.short	(.L_23 - .L_22)
.L_22:
        /*002c*/ 	.word	0x00000000
        /*0030*/ 	.short	0x0004
        /*0032*/ 	.short	0x001c
        /*0034*/ 	.byte	0x00, 0xf0, 0x11, 0x00


	//----- nvinfo : EIATTR_KPARAM_INFO
	.align		4
.L_23:
        /*0038*/ 	.byte	0x04, 0x17
        /*003a*/ 	.short	(.L_25 - .L_24)
.L_24:
        /*003c*/ 	.word	0x00000000
        /*0040*/ 	.short	0x0003
        /*0042*/ 	.short	0x0018
        /*0044*/ 	.byte	0x00, 0xf0, 0x11, 0x00


	//----- nvinfo : EIATTR_KPARAM_INFO
	.align		4
.L_25:
        /*0048*/ 	.byte	0x04, 0x17
        /*004a*/ 	.short	(.L_27 - .L_26)
.L_26:
        /*004c*/ 	.word	0x00000000
        /*0050*/ 	.short	0x0002
        /*0052*/ 	.short	0x0010
        /*0054*/ 	.byte	0x00, 0xf5, 0x21, 0x00


	//----- nvinfo : EIATTR_KPARAM_INFO
	.align		4
.L_27:
        /*0058*/ 	.byte	0x04, 0x17
        /*005a*/ 	.short	(.L_29 - .L_28)
.L_28:
        /*005c*/ 	.word	0x00000000
        /*0060*/ 	.short	0x0001
        /*0062*/ 	.short	0x0008
        /*0064*/ 	.byte	0x00, 0xf5, 0x21, 0x00


	//----- nvinfo : EIATTR_KPARAM_INFO
	.align		4
.L_29:
        /*0068*/ 	.byte	0x04, 0x17
        /*006a*/ 	.short	(.L_31 - .L_30)
.L_30:
        /*006c*/ 	.word	0x00000000
        /*0070*/ 	.short	0x0000
        /*0072*/ 	.short	0x0000
        /*0074*/ 	.byte	0x00, 0xf5, 0x21, 0x00


	//----- nvinfo : EIATTR_SPARSE_MMA_MASK
	.align		4
.L_31:
        /*0078*/ 	.byte	0x03, 0x50
        /*007a*/ 	.short	0x0000


	//----- nvinfo : EIATTR_MAXREG_COUNT
	.align		4
        /*007c*/ 	.byte	0x03, 0x1b
        /*007e*/ 	.short	0x00ff


	//----- nvinfo : EIATTR_NUM_BARRIERS
	.align		4
        /*0080*/ 	.byte	0x02, 0x4c
        /*0082*/ 	.byte	0x01
	.zero		1


	//----- nvinfo : EIATTR_MERCURY_ISA_VERSION
	.align		4
        /*0084*/ 	.byte	0x03, 0x5f
        /*0086*/ 	.short	0x0101


	//----- nvinfo : EIATTR_VRC_CTA_INIT_COUNT
	.align		4
        /*0088*/ 	.byte	0x02, 0x4a
	.zero		1
	.zero		1


	//----- nvinfo : EIATTR_EXIT_INSTR_OFFSETS
	.align		4
        /*008c*/ 	.byte	0x04, 0x1c
        /*008e*/ 	.short	(.L_33 - .L_32)


	//   ....[0]....
.L_32:
        /*0090*/ 	.word	0x000005e0


	//   ....[1]....
        /*0094*/ 	.word	0x00000790


	//   ....[2]....
        /*0098*/ 	.word	0x000007e0


	//----- nvinfo : EIATTR_CRS_STACK_SIZE
	.align		4
.L_33:
        /*009c*/ 	.byte	0x04, 0x1e
        /*009e*/ 	.short	(.L_35 - .L_34)
.L_34:
        /*00a0*/ 	.word	0x00000000


	//----- nvinfo : EIATTR_CBANK_PARAM_SIZE
	.align		4
.L_35:
        /*00a4*/ 	.byte	0x03, 0x19
        /*00a6*/ 	.short	0x0028


	//----- nvinfo : EIATTR_PARAM_CBANK
	.align		4
        /*00a8*/ 	.byte	0x04, 0x0a
        /*00aa*/ 	.short	(.L_37 - .L_36)
	.align		4
.L_36:
        /*00ac*/ 	.word	index@(.nv.constant0._Z17tiled_cuda_matmulPfS_S_jjjj)
        /*00b0*/ 	.short	0x0380
        /*00b2*/ 	.short	0x0028


	//----- nvinfo : EIATTR_SW_WAR
	.align		4
.L_37:
        /*00b4*/ 	.byte	0x04, 0x36
        /*00b6*/ 	.short	(.L_39 - .L_38)
.L_38:
        /*00b8*/ 	.word	0x00000008
.L_39:


//--------------------- .nv.info._Z17naive_cuda_matmulPfS_S_jjj --------------------------
	.section	.nv.info._Z17naive_cuda_matmulPfS_S_jjj,"",@"SHT_CUDA_INFO"
	.sectionflags	@""
	.align	4


	//----- nvinfo : EIATTR_CUDA_API_VERSION
	.align		4
        /*0000*/ 	.byte	0x04, 0x37
        /*0002*/ 	.short	(.L_41 - .L_40)
.L_40:
        /*0004*/ 	.word	0x00000082


	//----- nvinfo : EIATTR_KPARAM_INFO
	.align		4
.L_41:
        /*0008*/ 	.byte	0x04, 0x17
        /*000a*/ 	.short	(.L_43 - .L_42)
.L_42:
        /*000c*/ 	.word	0x00000000
        /*0010*/ 	.short	0x0005
        /*0012*/ 	.short	0x0020
        /*0014*/ 	.byte	0x00, 0xf0, 0x11, 0x00


	//----- nvinfo : EIATTR_KPARAM_INFO
	.align		4
.L_43:
        /*0018*/ 	.byte	0x04, 0x17
        /*001a*/ 	.short	(.L_45 - .L_44)
.L_44:
        /*001c*/ 	.word	0x00000000
        /*0020*/ 	.short	0x0004
        /*0022*/ 	.short	0x001c
        /*0024*/ 	.byte	0x00, 0xf0, 0x11, 0x00


	//----- nvinfo : EIATTR_KPARAM_INFO
	.align		4
.L_45:
        /*0028*/ 	.byte	0x04, 0x17
        /*002a*/ 	.short	(.L_47 - .L_46)
.L_46:
        /*002c*/ 	.word	0x00000000
        /*0030*/ 	.short	0x0003
        /*0032*/ 	.short	0x0018
        /*0034*/ 	.byte	0x00, 0xf0, 0x11, 0x00


	//----- nvinfo : EIATTR_KPARAM_INFO
	.align		4
.L_47:
        /*0038*/ 	.byte	0x04, 0x17
        /*003a*/ 	.short	(.L_49 - .L_48)
.L_48:
        /*003c*/ 	.word	0x00000000
        /*0040*/ 	.short	0x0002
        /*0042*/ 	.short	0x0010
        /*0044*/ 	.byte	0x00, 0xf5, 0x21, 0x00


	//----- nvinfo : EIATTR_KPARAM_INFO
	.align		4
.L_49:
        /*0048*/ 	.byte	0x04, 0x17
        /*004a*/ 	.short	(.L_51 - .L_50)
.L_50:
        /*004c*/ 	.word	0x00000000
        /*0050*/ 	.short	0x0001
        /*0052*/ 	.short	0x0008
        /*0054*/ 	.byte	0x00, 0xf5, 0x21, 0x00


	//----- nvinfo : EIATTR_KPARAM_INFO
	.align		4
.L_51:
        /*0058*/ 	.byte	0x04, 0x17
        /*005a*/ 	.short	(.L_53 - .L_52)
.L_52:
        /*005c*/ 	.word	0x00000000
        /*0060*/ 	.short	0x0000
        /*0062*/ 	.short	0x0000
        /*0064*/ 	.byte	0x00, 0xf5, 0x21, 0x00


	//----- nvinfo : EIATTR_SPARSE_MMA_MASK
	.align		4
.L_53:
        /*0068*/ 	.byte	0x03, 0x50
        /*006a*/ 	.short	0x0000


	//----- nvinfo : EIATTR_MAXREG_COUNT
	.align		4
        /*006c*/ 	.byte	0x03, 0x1b
        /*006e*/ 	.short	0x00ff


	//----- nvinfo : EIATTR_MERCURY_ISA_VERSION
	.align		4
        /*0070*/ 	.byte	0x03, 0x5f
        /*0072*/ 	.short	0x0101


	//----- nvinfo : EIATTR_VRC_CTA_INIT_COUNT
	.align		4
        /*0074*/ 	.byte	0x02, 0x4a
	.zero		1
	.zero		1


	//----- nvinfo : EIATTR_EXIT_INSTR_OFFSETS
	.align		4
        /*0078*/ 	.byte	0x04, 0x1c
        /*007a*/ 	.short	(.L_55 - .L_54)


	//   ....[0]....
.L_54:
        /*007c*/ 	.word	0x000000e0


	//   ....[1]....
        /*0080*/ 	.word	0x00000bf0


	//   ....[2]....
        /*0084*/ 	.word	0x00000c40


	//----- nvinfo : EIATTR_CRS_STACK_SIZE
	.align		4
.L_55:
        /*0088*/ 	.byte	0x04, 0x1e
        /*008a*/ 	.short	(.L_57 - .L_56)
.L_56:
        /*008c*/ 	.word	0x00000000


	//----- nvinfo : EIATTR_CBANK_PARAM_SIZE
	.align		4
.L_57:
        /*0090*/ 	.byte	0x03, 0x19
        /*0092*/ 	.short	0x0024


	//----- nvinfo : EIATTR_PARAM_CBANK
	.align		4
        /*0094*/ 	.byte	0x04, 0x0a
        /*0096*/ 	.short	(.L_59 - .L_58)
	.align		4
.L_58:
        /*0098*/ 	.word	index@(.nv.constant0._Z17naive_cuda_matmulPfS_S_jjj)
        /*009c*/ 	.short	0x0380
        /*009e*/ 	.short	0x0024


	//----- nvinfo : EIATTR_SW_WAR
	.align		4
.L_59:
        /*00a0*/ 	.byte	0x04, 0x36
        /*00a2*/ 	.short	(.L_61 - .L_60)
.L_60:
        /*00a4*/ 	.word	0x00000008
.L_61:


//--------------------- .nv.callgraph             --------------------------
	.section	.nv.callgraph,"",@"SHT_CUDA_CALLGRAPH"
	.align	4
	.sectionentsize	8
	.align		4
        /*0000*/ 	.word	0x00000000
	.align		4
        /*0004*/ 	.word	0xffffffff
	.align		4
        /*0008*/ 	.word	0x00000000
	.align		4
        /*000c*/ 	.word	0xfffffffe
	.align		4
        /*0010*/ 	.word	0x00000000
	.align		4
        /*0014*/ 	.word	0xfffffffd
	.align		4
        /*0018*/ 	.word	0x00000000
	.align		4
        /*001c*/ 	.word	0xfffffffc


//--------------------- .text._Z17tiled_cuda_matmulPfS_S_jjjj --------------------------
	.section	.text._Z17tiled_cuda_matmulPfS_S_jjjj,"ax",@progbits
	.align	128
        .global         _Z17tiled_cuda_matmulPfS_S_jjjj
        .type           _Z17tiled_cuda_matmulPfS_S_jjjj,@function
        .size           _Z17tiled_cuda_matmulPfS_S_jjjj,(.L_x_38 - _Z17tiled_cuda_matmulPfS_S_jjjj)
        .other          _Z17tiled_cuda_matmulPfS_S_jjjj,@"STO_CUDA_ENTRY STV_DEFAULT"
_Z17tiled_cuda_matmulPfS_S_jjjj:
.text._Z17tiled_cuda_matmulPfS_S_jjjj:
[----:B------:R-:W-:Y:S01]  /*0000*/  LDC R1, c[0x0][0x37c] ;  /* 0x0000df00ff017b82 */ /* 0x000fe20000000800 */
[----:B------:R-:W0:Y:S01]  /*0010*/  LDCU UR10, c[0x0][0x39c] ;  /* 0x00007380ff0a77ac */ /* 0x000e220008000800 */
[----:B------:R-:W1:Y:S01]  /*0020*/  S2R R0, SR_TID.Y ;  /* 0x0000000000007919 */ /* 0x000e620000002200 */
[----:B------:R-:W-:Y:S01]  /*0030*/  IMAD.MOV.U32 R21, RZ, RZ, RZ ;  /* 0x000000ffff157224 */ /* 0x000fe200078e00ff */
[----:B------:R-:W2:Y:S01]  /*0040*/  LDCU UR14, c[0x0][0x3a0] ;  /* 0x00007400ff0e77ac */ /* 0x000ea20008000800 */
[----:B------:R-:W1:Y:S01]  /*0050*/  S2R R3, SR_CTAID.Y ;  /* 0x0000000000037919 */ /* 0x000e620000002600 */
[----:B------:R-:W3:Y:S01]  /*0060*/  LDCU.64 UR8, c[0x0][0x358] ;  /* 0x00006b00ff0877ac */ /* 0x000ee20008000a00 */
[----:B------:R-:W4:Y:S01]  /*0070*/  S2R R13, SR_TID.X ;  /* 0x00000000000d7919 */ /* 0x000f220000002100 */
[----:B------:R-:W4:Y:S01]  /*0080*/  S2R R4, SR_CTAID.X ;  /* 0x0000000000047919 */ /* 0x000f220000002500 */
[----:B0-----:R-:W-:-:S04]  /*0090*/  UIADD3 UR4, UPT, UPT, UR10, 0xf, URZ ;  /* 0x0000000f0a047890 */ /* 0x001fc8000fffe0ff */
[----:B------:R-:W-:Y:S01]  /*00a0*/  UISETP.GE.U32.AND UP0, UPT, UR4, 0x10, UPT ;  /* 0x000000100400788c */ /* 0x000fe2000bf06070 */
[----:B-1----:R-:W-:Y:S01]  /*00b0*/  IMAD R3, R3, 0x10, R0 ;  /* 0x0000001003037824 */ /* 0x002fe200078e0200 */
[----:B----4-:R-:W-:-:S07]  /*00c0*/  LEA R2, R4, R13, 0x4 ;  /* 0x0000000d04027211 */ /* 0x010fce00078e20ff */
[----:B--23--:R-:W-:Y:S05]  /*00d0*/  BRA.U !UP0, `(.L_x_0) ;  /* 0x0000000508347547 */ /* 0x00cfea000b800000 */
[----:B------:R-:W0:Y:S01]  /*00e0*/  S2UR UR7, SR_CgaCtaId ;  /* 0x00000000000779c3 */ /* 0x000e220000008800 */
[----:B------:R-:W1:Y:S01]  /*00f0*/  LDCU UR11, c[0x0][0x3a0] ;  /* 0x00007400ff0b77ac */ /* 0x000e620008000800 */
[----:B------:R-:W-:Y:S02]  /*0100*/  HFMA2 R21, -RZ, RZ, 0, 0 ;  /* 0x00000000ff157431 */ /* 0x000fe400000001ff */
[--C-:B------:R-:W-:Y:S01]  /*0110*/  IMAD R12, R3, UR10, R13.reuse ;  /* 0x0000000a030c7c24 */ /* 0x100fe2000f8e020d */
[----:B------:R-:W-:Y:S01]  /*0120*/  UMOV UR5, 0x400 ;  /* 0x0000040000057882 */ /* 0x000fe20000000000 */
[----:B------:R-:W-:Y:S02]  /*0130*/  USHF.R.U32.HI UR6, URZ, 0x4, UR4 ;  /* 0x00000004ff067899 */ /* 0x000fe40008011604 */
[----:B------:R-:W2:Y:S01]  /*0140*/  LDC R15, c[0x0][0x3a0] ;  /* 0x0000e800ff0f7b82 */ /* 0x000ea20000000800 */
[----:B------:R-:W-:Y:S01]  /*0150*/  UIADD3 UR4, UPT, UPT, UR5, 0x400, URZ ;  /* 0x0000040005047890 */ /* 0x000fe2000fffe0ff */
[----:B------:R-:W3:Y:S01]  /*0160*/  LDCU.64 UR12, c[0x0][0x398] ;  /* 0x00007300ff0c77ac */ /* 0x000ee20008000a00 */
[----:B------:R-:W-:Y:S01]  /*0170*/  UIADD3 UR6, UPT, UPT, -UR6, URZ, URZ ;  /* 0x000000ff06067290 */ /* 0x000fe2000fffe1ff */
[----:B-1----:R-:W-:-:S04]  /*0180*/  IMAD R18, R0, UR11, R13 ;  /* 0x0000000b00127c24 */ /* 0x002fc8000f8e020d */
[----:B------:R-:W-:Y:S01]  /*0190*/  IMAD R18, R4, 0x10, R18 ;  /* 0x0000001004127824 */ /* 0x000fe200078e0212 */
[----:B0-----:R-:W-:Y:S02]  /*01a0*/  ULEA UR5, UR7, UR5, 0x18 ;  /* 0x0000000507057291 */ /* 0x001fe4000f8ec0ff */
[----:B------:R-:W-:-:S04]  /*01b0*/  ULEA UR4, UR7, UR4, 0x18 ;  /* 0x0000000407047291 */ /* 0x000fc8000f8ec0ff */
[----:B------:R-:W-:Y:S02]  /*01c0*/  LEA R16, R0, UR5, 0x6 ;  /* 0x0000000500107c11 */ /* 0x000fe4000f8e30ff */
[----:B------:R-:W-:-:S03]  /*01d0*/  LEA R17, R13, UR4, 0x2 ;  /* 0x000000040d117c11 */ /* 0x000fc6000f8e10ff */
[----:B------:R-:W-:Y:S01]  /*01e0*/  IMAD R19, R13, 0x4, R16 ;  /* 0x000000040d137824 */ /* 0x000fe200078e0210 */
[----:B---3--:R-:W-:-:S07]  /*01f0*/  LEA R14, R0, R17, 0x6 ;  /* 0x00000011000e7211 */ /* 0x008fce00078e30ff */
.L_x_1:
[----:B------:R-:W-:Y:S01]  /*0200*/  ISETP.GE.U32.AND P0, PT, R13, UR13, PT ;  /* 0x0000000d0d007c0c */ /* 0x000fe2000bf06070 */
[----:B------:R-:W-:Y:S01]  /*0210*/  IMAD.MOV.U32 R22, RZ, RZ, RZ ;  /* 0x000000ffff167224 */ /* 0x000fe200078e00ff */
[----:B------:R-:W-:Y:S02]  /*0220*/  ISETP.GE.U32.AND P1, PT, R0, UR13, PT ;  /* 0x0000000d00007c0c */ /* 0x000fe4000bf26070 */
[----:B------:R-:W-:Y:S02]  /*0230*/  ISETP.GE.U32.OR P0, PT, R3, UR12, P0 ;  /* 0x0000000c03007c0c */ /* 0x000fe40008706470 */
[----:B--2---:R-:W-:Y:S02]  /*0240*/  ISETP.GE.U32.OR P1, PT, R2, R15, P1 ;  /* 0x0000000f0200720c */ /* 0x004fe40000f26470 */
[----:B------:R-:W-:-:S09]  /*0250*/  MOV R29, RZ ;  /* 0x000000ff001d7202 */ /* 0x000fd20000000f00 */
[----:B------:R-:W0:Y:S08]  /*0260*/  @!P0 LDC.64 R6, c[0x0][0x388] ;  /* 0x0000e200ff068b82 */ /* 0x000e300000000a00 */
[----:B------:R-:W1:Y:S01]  /*0270*/  @!P1 LDC.64 R4, c[0x0][0x390] ;  /* 0x0000e400ff049b82 */ /* 0x000e620000000a00 */
[----:B0-----:R-:W-:-:S05]  /*0280*/  @!P0 IMAD.WIDE.U32 R6, R12, 0x4, R6 ;  /* 0x000000040c068825 */ /* 0x001fca00078e0006 */
[----:B------:R-:W2:Y:S01]  /*0290*/  @!P0 LDG.E R22, desc[UR8][R6.64] ;  /* 0x0000000806168981 */ /* 0x000ea2000c1e1900 */
[----:B-1----:R-:W-:-:S05]  /*02a0*/  @!P1 IMAD.WIDE.U32 R24, R18, 0x4, R4 ;  /* 0x0000000412189825 */ /* 0x002fca00078e0004 */
[----:B------:R-:W3:Y:S01]  /*02b0*/  @!P1 LDG.E R29, desc[UR8][R24.64] ;  /* 0x00000008181d9981 */ /* 0x000ee2000c1e1900 */
[----:B------:R-:W-:-:S04]  /*02c0*/  UIADD3 UR6, UPT, UPT, UR6, 0x1, URZ ;  /* 0x0000000106067890 */ /* 0x000fc8000fffe0ff */
[----:B------:R-:W-:Y:S01]  /*02d0*/  UISETP.NE.AND UP0, UPT, UR6, URZ, UPT ;  /* 0x000000ff0600728c */ /* 0x000fe2000bf05270 */
[----:B------:R-:W-:Y:S01]  /*02e0*/  VIADD R0, R0, 0x10 ;  /* 0x0000001000007836 */ /* 0x000fe20000000000 */
[----:B------:R-:W-:Y:S01]  /*02f0*/  IADD3 R13, PT, PT, R13, 0x10, RZ ;  /* 0x000000100d0d7810 */ /* 0x000fe20007ffe0ff */
[----:B------:R-:W-:Y:S01]  /*0300*/  VIADD R12, R12, 0x10 ;  /* 0x000000100c0c7836 */ /* 0x000fe20000000000 */
[----:B------:R-:W-:Y:S01]  /*0310*/  LEA R18, R15, R18, 0x4 ;  /* 0x000000120f127211 */ /* 0x000fe200078e20ff */
[----:B--2---:R-:W-:Y:S04]  /*0320*/  STS [R19], R22 ;  /* 0x0000001613007388 */ /* 0x004fe80000000800 */
[----:B---3--:R-:W-:Y:S01]  /*0330*/  STS [R14], R29 ;  /* 0x0000001d0e007388 */ /* 0x008fe20000000800 */
[----:B------:R-:W-:Y:S06]  /*0340*/  BAR.SYNC.DEFER_BLOCKING 0x0 ;  /* 0x0000000000007b1d */ /* 0x000fec0000010000 */
[----:B------:R-:W-:Y:S04]  /*0350*/  LDS R28, [R17] ;  /* 0x00000000111c7984 */ /* 0x000fe80000000800 */
[----:B------:R-:W0:Y:S04]  /*0360*/  LDS.128 R8, [R16] ;  /* 0x0000000010087984 */ /* 0x000e280000000c00 */
[----:B------:R-:W1:Y:S04]  /*0370*/  LDS R29, [R17+0x40] ;  /* 0x00004000111d7984 */ /* 0x000e680000000800 */
[----:B------:R-:W2:Y:S04]  /*0380*/  LDS R27, [R17+0x80] ;  /* 0x00008000111b7984 */ /* 0x000ea80000000800 */
[----:B------:R-:W3:Y:S04]  /*0390*/  LDS R26, [R17+0xc0] ;  /* 0x0000c000111a7984 */ /* 0x000ee80000000800 */
[----:B------:R-:W-:Y:S04]  /*03a0*/  LDS R23, [R17+0x100] ;  /* 0x0001000011177984 */ /* 0x000fe80000000800 */
[----:B------:R-:W4:Y:S04]  /*03b0*/  LDS.128 R4, [R16+0x10] ;  /* 0x0000100010047984 */ /* 0x000f280000000c00 */
[----:B------:R-:W5:Y:S04]  /*03c0*/  LDS R20, [R17+0x140] ;  /* 0x0001400011147984 */ /* 0x000f680000000800 */
[----:B------:R-:W5:Y:S04]  /*03d0*/  LDS R25, [R17+0x180] ;  /* 0x0001800011197984 */ /* 0x000f680000000800 */
[----:B------:R-:W5:Y:S04]  /*03e0*/  LDS R22, [R17+0x1c0] ;  /* 0x0001c00011167984 */ /* 0x000f680000000800 */
[----:B------:R-:W-:Y:S01]  /*03f0*/  LDS R24, [R17+0x240] ;  /* 0x0002400011187984 */ /* 0x000fe20000000800 */
[----:B0-----:R-:W-:-:S03]  /*0400*/  FFMA R8, R8, R28, R21 ;  /* 0x0000001c08087223 */ /* 0x001fc60000000015 */
[----:B------:R-:W-:Y:S01]  /*0410*/  LDS R21, [R17+0x200] ;  /* 0x0002000011157984 */ /* 0x000fe20000000800 */
[----:B-1----:R-:W-:-:S04]  /*0420*/  FFMA R8, R29, R9, R8 ;  /* 0x000000091d087223 */ /* 0x002fc80000000008 */
[----:B--2---:R-:W-:-:S04]  /*0430*/  FFMA R27, R27, R10, R8 ;  /* 0x0000000a1b1b7223 */ /* 0x004fc80000000008 */
[----:B---3--:R-:W-:Y:S02]  /*0440*/  FFMA R27, R26, R11, R27 ;  /* 0x0000000b1a1b7223 */ /* 0x008fe4000000001b */
[----:B------:R-:W0:Y:S02]  /*0450*/  LDS.128 R8, [R16+0x20] ;  /* 0x0000200010087984 */ /* 0x000e240000000c00 */
[----:B----4-:R-:W-:-:S04]  /*0460*/  FFMA R23, R4, R23, R27 ;  /* 0x0000001704177223 */ /* 0x010fc8000000001b */
[----:B-----5:R-:W-:Y:S02]  /*0470*/  FFMA R20, R20, R5, R23 ;  /* 0x0000000514147223 */ /* 0x020fe40000000017 */
[----:B------:R-:W1:Y:S02]  /*0480*/  LDS R23, [R17+0x280] ;  /* 0x0002800011177984 */ /* 0x000e640000000800 */
[----:B------:R-:W-:Y:S02]  /*0490*/  FFMA R25, R25, R6, R20 ;  /* 0x0000000619197223 */ /* 0x000fe40000000014 */
[----:B------:R-:W2:Y:S02]  /*04a0*/  LDS R20, [R17+0x2c0] ;  /* 0x0002c00011147984 */ /* 0x000ea40000000800 */
[----:B------:R-:W-:Y:S02]  /*04b0*/  FFMA R27, R22, R7, R25 ;  /* 0x00000007161b7223 */ /* 0x000fe40000000019 */
[----:B------:R-:W-:Y:S04]  /*04c0*/  LDS R25, [R17+0x300] ;  /* 0x0003000011197984 */ /* 0x000fe80000000800 */
[----:B------:R-:W3:Y:S04]  /*04d0*/  LDS.128 R4, [R16+0x30] ;  /* 0x0000300010047984 */ /* 0x000ee80000000c00 */
[----:B------:R-:W4:Y:S01]  /*04e0*/  LDS R22, [R17+0x340] ;  /* 0x0003400011167984 */ /* 0x000f220000000800 */
[----:B0-----:R-:W-:-:S03]  /*04f0*/  FFMA R27, R8, R21, R27 ;  /* 0x00000015081b7223 */ /* 0x001fc6000000001b */
[----:B------:R-:W0:Y:S04]  /*0500*/  LDS R21, [R17+0x380] ;  /* 0x0003800011157984 */ /* 0x000e280000000800 */
[----:B------:R-:W5:Y:S01]  /*0510*/  LDS R8, [R17+0x3c0] ;  /* 0x0003c00011087984 */ /* 0x000f620000000800 */
[----:B------:R-:W-:-:S04]  /*0520*/  FFMA R24, R24, R9, R27 ;  /* 0x0000000918187223 */ /* 0x000fc8000000001b */
[----:B-1----:R-:W-:-:S04]  /*0530*/  FFMA R23, R23, R10, R24 ;  /* 0x0000000a17177223 */ /* 0x002fc80000000018 */
[----:B--2---:R-:W-:-:S04]  /*0540*/  FFMA R11, R20, R11, R23 ;  /* 0x0000000b140b7223 */ /* 0x004fc80000000017 */
[----:B---3--:R-:W-:-:S04]  /*0550*/  FFMA R11, R4, R25, R11 ;  /* 0x00000019040b7223 */ /* 0x008fc8000000000b */
[----:B----4-:R-:W-:-:S04]  /*0560*/  FFMA R22, R22, R5, R11 ;  /* 0x0000000516167223 */ /* 0x010fc8000000000b */
[----:B0-----:R-:W-:-:S04]  /*0570*/  FFMA R21, R21, R6, R22 ;  /* 0x0000000615157223 */ /* 0x001fc80000000016 */
[----:B-----5:R-:W-:Y:S01]  /*0580*/  FFMA R21, R8, R7, R21 ;  /* 0x0000000708157223 */ /* 0x020fe20000000015 */
[----:B------:R-:W-:Y:S06]  /*0590*/  BAR.SYNC.DEFER_BLOCKING 0x0 ;  /* 0x0000000000007b1d */ /* 0x000fec0000010000 */
[----:B------:R-:W-:Y:S05]  /*05a0*/  BRA.U UP0, `(.L_x_1) ;  /* 0xfffffffd00147547 */ /* 0x000fea000b83ffff */
.L_x_0:
[----:B------:R-:W0:Y:S01]  /*05b0*/  LDCU UR4, c[0x0][0x398] ;  /* 0x00007300ff0477ac */ /* 0x000e220008000800 */
[----:B------:R-:W-:-:S04]  /*05c0*/  ISETP.GE.U32.AND P0, PT, R2, UR14, PT ;  /* 0x0000000e02007c0c */ /* 0x000fc8000bf06070 */
[----:B0-----:R-:W-:-:S13]  /*05d0*/  ISETP.GE.U32.OR P0, PT, R3, UR4, P0 ;  /* 0x0000000403007c0c */ /* 0x001fda0008706470 */
[----:B------:R-:W-:Y:S05]  /*05e0*/  @P0 EXIT ;  /* 0x000000000000094d */ /* 0x000fea0003800000 */
[----:B------:R-:W-:-:S04]  /*05f0*/  FMUL R5, R21, 100 ;  /* 0x42c8000015057820 */ /* 0x000fc80000400000 */
[----:B------:R-:W0:Y:S02]  /*0600*/  FRND.FLOOR R0, R5 ;  /* 0x0000000500007307 */ /* 0x000e240000205000 */
[----:B0-----:R-:W-:-:S13]  /*0610*/  FSETP.NEU.AND P0, PT, R0, R5, PT ;  /* 0x000000050000720b */ /* 0x001fda0003f0d000 */
[----:B------:R-:W-:Y:S05]  /*0620*/  @!P0 BRA `(.L_x_2) ;  /* 0x00000000005c8947 */ /* 0x000fea0003800000 */
[----:B------:R-:W-:Y:S01]  /*0630*/  IMAD.MOV.U32 R0, RZ, RZ, 0x3f000000 ;  /* 0x3f000000ff007424 */ /* 0x000fe200078e00ff */
[----:B------:R-:W-:Y:S01]  /*0640*/  BSSY.RECONVERGENT B1, `(.L_x_3) ;  /* 0x000000f000017945 */ /* 0x000fe20003800200 */
[----:B------:R-:W-:-:S03]  /*0650*/  IMAD.MOV.U32 R4, RZ, RZ, 0x42c80000 ;  /* 0x42c80000ff047424 */ /* 0x000fc600078e00ff */
[----:B------:R-:W-:-:S05]  /*0660*/  LOP3.LUT R0, R0, 0x80000000, R5, 0xb8, !PT ;  /* 0x8000000000007812 */ /* 0x000fca00078eb805 */
[----:B------:R-:W-:Y:S01]  /*0670*/  FADD.RZ R0, R5, R0 ;  /* 0x0000000005007221 */ /* 0x000fe2000000c000 */
[----:B------:R-:W-:-:S05]  /*0680*/  MOV R5, 0x3c23d70a ;  /* 0x3c23d70a00057802 */ /* 0x000fca0000000f00 */
[----:B------:R-:W0:Y:S01]  /*0690*/  FRND.TRUNC R0, R0 ;  /* 0x0000000000007307 */ /* 0x000e22000020d000 */
[----:B------:R-:W-:-:S04]  /*06a0*/  FFMA R4, R5, -R4, 1 ;  /* 0x3f80000005047423 */ /* 0x000fc80000000804 */
[----:B------:R-:W-:-:S03]  /*06b0*/  FFMA R5, R4, R5, 0.0099999997764825820923 ;  /* 0x3c23d70a04057423 */ /* 0x000fc60000000005 */
[----:B0-----:R-:W0:Y:S01]  /*06c0*/  FCHK P0, R0, 100 ;  /* 0x42c8000000007902 */ /* 0x001e220000000000 */
[----:B------:R-:W-:-:S04]  /*06d0*/  FFMA R4, R0, R5, RZ ;  /* 0x0000000500047223 */ /* 0x000fc800000000ff */
[----:B------:R-:W-:-:S04]  /*06e0*/  FFMA R6, R4, -100, R0 ;  /* 0xc2c8000004067823 */ /* 0x000fc80000000000 */
[----:B------:R-:W-:Y:S01]  /*06f0*/  FFMA R7, R5, R6, R4 ;  /* 0x0000000605077223 */ /* 0x000fe20000000004 */
[----:B0-----:R-:W-:Y:S06]  /*0700*/  @!P0 BRA `(.L_x_4) ;  /* 0x0000000000088947 */ /* 0x001fec0003800000 */
[----:B------:R-:W-:-:S07]  /*0710*/  MOV R4, 0x730 ;  /* 0x0000073000047802 */ /* 0x000fce0000000f00 */
[----:B------:R-:W-:Y:S05]  /*0720*/  CALL.REL.NOINC `($__internal_0_$__cuda_sm3x_div_rn_noftz_f32_slowpath) ;  /* 0x0000000000307944 */ /* 0x000fea0003c00000 */
.L_x_4:
[----:B------:R-:W-:Y:S05]  /*0730*/  BSYNC.RECONVERGENT B1 ;  /* 0x0000000000017941 */ /* 0x000fea0003800200 */
.L_x_3:
[----:B------:R-:W0:Y:S01]  /*0740*/  LDC.64 R4, c[0x0][0x380] ;  /* 0x0000e000ff047b82 */ /* 0x000e220000000a00 */
[----:B------:R-:W1:Y:S02]  /*0750*/  LDCU UR4, c[0x0][0x3a0] ;  /* 0x00007400ff0477ac */ /* 0x000e640008000800 */
[----:B-1----:R-:W-:-:S04]  /*0760*/  IMAD R3, R3, UR4, R2 ;  /* 0x0000000403037c24 */ /* 0x002fc8000f8e0202 */
[----:B0-----:R-:W-:-:S05]  /*0770*/  IMAD.WIDE.U32 R2, R3, 0x4, R4 ;  /* 0x0000000403027825 */ /* 0x001fca00078e0004 */
[----:B------:R-:W-:Y:S01]  /*0780*/  STG.E desc[UR8][R2.64], R7 ;  /* 0x0000000702007986 */ /* 0x000fe2000c101908 */
[----:B------:R-:W-:Y:S05]  /*0790*/  EXIT ;  /* 0x000000000000794d */ /* 0x000fea0003800000 */
.L_x_2:
[----:B------:R-:W0:Y:S01]  /*07a0*/  LDC.64 R4, c[0x0][0x380] ;  /* 0x0000e000ff047b82 */ /* 0x000e220000000a00 */
[----:B------:R-:W-:-:S04]  /*07b0*/  IMAD R3, R3, UR14, R2 ;  /* 0x0000000e03037c24 */ /* 0x000fc8000f8e0202 */
[----:B0-----:R-:W-:-:S05]  /*07c0*/  IMAD.WIDE.U32 R4, R3, 0x4, R4 ;  /* 0x0000000403047825 */ /* 0x001fca00078e0004 */
[----:B------:R-:W-:Y:S01]  /*07d0*/  STG.E desc[UR8][R4.64], R21 ;  /* 0x0000001504007986 */ /* 0x000fe2000c101908 */
[----:B------:R-:W-:Y:S05]  /*07e0*/  EXIT ;  /* 0x000000000000794d */ /* 0x000fea0003800000 */
        .weak           $__internal_0_$__cuda_sm3x_div_rn_noftz_f32_slowpath
        .type           $__internal_0_$__cuda_sm3x_div_rn_noftz_f32_slowpath,@function
        .size           $__internal_0_$__cuda_sm3x_div_rn_noftz_f32_slowpath,(.L_x_38 - $__internal_0_$__cuda_sm3x_div_rn_noftz_f32_slowpath)
$__internal_0_$__cuda_sm3x_div_rn_noftz_f32_slowpath:
[--C-:B------:R-:W-:Y:S01]  /*07f0*/  SHF.R.U32.HI R5, RZ, 0x17, R0.reuse ;  /* 0x00000017ff057819 */ /* 0x100fe20000011600 */
[----:B------:R-:W-:Y:S04]  /*0800*/  BSSY.RECONVERGENT B0, `(.L_x_5) ;  /* 0x000005c000007945 */ /* 0x000fe80003800200 */
[----:B------:R-:W-:Y:S01]  /*0810*/  BSSY.RELIABLE B2, `(.L_x_6) ;  /* 0x000001a000027945 */ /* 0x000fe20003800100 */
[----:B------:R-:W-:Y:S01]  /*0820*/  LOP3.LUT R7, R5, 0xff, RZ, 0xc0, !PT ;  /* 0x000000ff05077812 */ /* 0x000fe200078ec0ff */
[----:B------:R-:W-:-:S03]  /*0830*/  IMAD.MOV.U32 R5, RZ, RZ, R0 ;  /* 0x000000ffff057224 */ /* 0x000fc600078e0000 */
[----:B------:R-:W-:-:S04]  /*0840*/  IADD3 R8, PT, PT, R7, -0x1, RZ ;  /* 0xffffffff07087810 */ /* 0x000fc80007ffe0ff */
[----:B------:R-:W-:-:S13]  /*0850*/  ISETP.GT.U32.OR P0, PT, R8, 0xfd, !PT ;  /* 0x000000fd0800780c */ /* 0x000fda0007f04470 */
[----:B------:R-:W-:Y:S01]  /*0860*/  @!P0 MOV R6, RZ ;  /* 0x000000ff00068202 */ /* 0x000fe20000000f00 */
[----:B------:R-:W-:Y:S06]  /*0870*/  @!P0 BRA `(.L_x_7) ;  /* 0x00000000004c8947 */ /* 0x000fec0003800000 */
[----:B------:R-:W-:-:S13]  /*0880*/  FSETP.GTU.FTZ.AND P0, PT, |R0|, +INF , PT ;  /* 0x7f8000000000780b */ /* 0x000fda0003f1c200 */
[----:B------:R-:W-:Y:S05]  /*0890*/  @P0 BREAK.RELIABLE B2 ;  /* 0x0000000000020942 */ /* 0x000fea0003800100 */
[----:B------:R-:W-:Y:S05]  /*08a0*/  @P0 BRA `(.L_x_8) ;  /* 0x0000000400400947 */ /* 0x000fea0003800000 */
[----:B------:R-:W-:-:S05]  /*08b0*/  IMAD.MOV.U32 R6, RZ, RZ, 0x42c80000 ;  /* 0x42c80000ff067424 */ /* 0x000fca00078e00ff */
[----:B------:R-:W-:-:S13]  /*08c0*/  LOP3.LUT P0, RZ, R6, 0x7fffffff, R5, 0xc8, !PT ;  /* 0x7fffffff06ff7812 */ /* 0x000fda000780c805 */
[----:B------:R-:W-:Y:S05]  /*08d0*/  @!P0 BREAK.RELIABLE B2 ;  /* 0x0000000000028942 */ /* 0x000fea0003800100 */
[----:B------:R-:W-:Y:S05]  /*08e0*/  @!P0 BRA `(.L_x_9) ;  /* 0x0000000400288947 */ /* 0x000fea0003800000 */
[----:B------:R-:W-:-:S13]  /*08f0*/  LOP3.LUT P0, RZ, R5, 0x7fffffff, RZ, 0xc0, !PT ;  /* 0x7fffffff05ff7812 */ /* 0x000fda000780c0ff */
[----:B------:R-:W-:Y:S05]  /*0900*/  @!P0 BREAK.RELIABLE B2 ;  /* 0x0000000000028942 */ /* 0x000fea0003800100 */
[----:B------:R-:W-:Y:S05]  /*0910*/  @!P0 BRA `(.L_x_10) ;  /* 0x0000000400148947 */ /* 0x000fea0003800000 */
[----:B------:R-:W-:Y:S02]  /*0920*/  FSETP.NEU.FTZ.AND P1, PT, |R0|, +INF , PT ;  /* 0x7f8000000000780b */ /* 0x000fe40003f3d200 */
[----:B------:R-:W-:-:S04]  /*0930*/  LOP3.LUT P0, RZ, R6, 0x7fffffff, RZ, 0xc0, !PT ;  /* 0x7fffffff06ff7812 */ /* 0x000fc8000780c0ff */
[----:B------:R-:W-:-:S13]  /*0940*/  PLOP3.LUT P0, PT, P1, P0, PT, 0x2f, 0xf2 ;  /* 0x0000000000f2781c */ /* 0x000fda0000f00577 */
[----:B------:R-:W-:Y:S05]  /*0950*/  @P0 BREAK.RELIABLE B2 ;  /* 0x0000000000020942 */ /* 0x000fea0003800100 */
[----:B------:R-:W-:Y:S05]  /*0960*/  @P0 BRA `(.L_x_11) ;  /* 0x0000000000f40947 */ /* 0x000fea0003800000 */
[----:B------:R-:W-:-:S13]  /*0970*/  ISETP.GE.AND P0, PT, R8, RZ, PT ;  /* 0x000000ff0800720c */ /* 0x000fda0003f06270 */
[----:B------:R-:W-:Y:S01]  /*0980*/  @P0 MOV R6, RZ ;  /* 0x000000ff00060202 */ /* 0x000fe20000000f00 */
[----:B------:R-:W-:Y:S01]  /*0990*/  @!P0 FFMA R5, R0, 1.84467440737095516160e+19, RZ ;  /* 0x5f80000000058823 */ /* 0x000fe200000000ff */
[----:B------:R-:W-:-:S07]  /*09a0*/  @!P0 IMAD.MOV.U32 R6, RZ, RZ, -0x40 ;  /* 0xffffffc0ff068424 */ /* 0x000fce00078e00ff */
.L_x_7:
[----:B------:R-:W-:Y:S05]  /*09b0*/  BSYNC.RELIABLE B2 ;  /* 0x0000000000027941 */ /* 0x000fea0003800100 */
.L_x_6:
[----:B------:R-:W-:Y:S01]  /*09c0*/  UMOV UR4, 0x42c80000 ;  /* 0x42c8000000047882 */ /* 0x000fe20000000000 */
[----:B------:R-:W-:Y:S01]  /*09d0*/  IADD3 R7, PT, PT, R7, -0x7f, RZ ;  /* 0xffffff8107077810 */ /* 0x000fe20007ffe0ff */
[----:B------:R-:W-:Y:S01]  /*09e0*/  UIADD3 UR4, UPT, UPT, UR4, -0x3000000, URZ ;  /* 0xfd00000004047890 */ /* 0x000fe2000fffe0ff */
[----:B------:R-:W-:Y:S02]  /*09f0*/  BSSY.RECONVERGENT B2, `(.L_x_12) ;  /* 0x0000033000027945 */ /* 0x000fe40003800200 */
[----:B------:R-:W-:Y:S01]  /*0a00*/  IADD3 R6, PT, PT, R6, -0x6, R7 ;  /* 0xfffffffa06067810 */ /* 0x000fe20007ffe007 */
[----:B------:R-:W-:Y:S02]  /*0a10*/  IMAD R0, R7, -0x800000, R5 ;  /* 0xff80000007007824 */ /* 0x000fe400078e0205 */
[----:B------:R-:W-:-:S03]  /*0a20*/  FADD.FTZ R9, -RZ, -UR4 ;  /* 0x80000004ff097e21 */ /* 0x000fc60008010100 */
[----:B------:R-:W0:Y:S02]  /*0a30*/  MUFU.RCP R8, UR4 ;  /* 0x0000000400087d08 */ /* 0x000e240008001000 */
[----:B0-----:R-:W-:-:S04]  /*0a40*/  FFMA R11, R8, R9, 1 ;  /* 0x3f800000080b7423 */ /* 0x001fc80000000009 */
[----:B------:R-:W-:-:S04]  /*0a50*/  FFMA R11, R8, R11, R8 ;  /* 0x0000000b080b7223 */ /* 0x000fc80000000008 */
[----:B------:R-:W-:-:S04]  /*0a60*/  FFMA R8, R0, R11, RZ ;  /* 0x0000000b00087223 */ /* 0x000fc800000000ff */
[----:B------:R-:W-:-:S04]  /*0a70*/  FFMA R5, R9, R8, R0 ;  /* 0x0000000809057223 */ /* 0x000fc80000000000 */
[----:B------:R-:W-:-:S04]  /*0a80*/  FFMA R8, R11, R5, R8 ;  /* 0x000000050b087223 */ /* 0x000fc80000000008 */
[----:B------:R-:W-:-:S04]  /*0a90*/  FFMA R9, R9, R8, R0 ;  /* 0x0000000809097223 */ /* 0x000fc80000000000 */
[----:B------:R-:W-:-:S05]  /*0aa0*/  FFMA R5, R11, R9, R8 ;  /* 0x000000090b057223 */ /* 0x000fca0000000008 */
[----:B------:R-:W-:-:S04]  /*0ab0*/  SHF.R.U32.HI R0, RZ, 0x17, R5 ;  /* 0x00000017ff007819 */ /* 0x000fc80000011605 */
[----:B------:R-:W-:-:S05]  /*0ac0*/  LOP3.LUT R0, R0, 0xff, RZ, 0xc0, !PT ;  /* 0x000000ff00007812 */ /* 0x000fca00078ec0ff */
[----:B------:R-:W-:-:S05]  /*0ad0*/  IMAD.IADD R10, R0, 0x1, R6 ;  /* 0x00000001000a7824 */ /* 0x000fca00078e0206 */
[----:B------:R-:W-:-:S04]  /*0ae0*/  IADD3 R0, PT, PT, R10, -0x1, RZ ;  /* 0xffffffff0a007810 */ /* 0x000fc80007ffe0ff */
[----:B------:R-:W-:-:S13]  /*0af0*/  ISETP.GE.U32.AND P0, PT, R0, 0xfe, PT ;  /* 0x000000fe0000780c */ /* 0x000fda0003f06070 */
[----:B------:R-:W-:Y:S05]  /*0b00*/  @!P0 BRA `(.L_x_13) ;  /* 0x0000000000808947 */ /* 0x000fea0003800000 */
[----:B------:R-:W-:-:S13]  /*0b10*/  ISETP.GT.AND P0, PT, R10, 0xfe, PT ;  /* 0x000000fe0a00780c */ /* 0x000fda0003f04270 */
[----:B------:R-:W-:Y:S05]  /*0b20*/  @P0 BRA `(.L_x_14) ;  /* 0x00000000006c0947 */ /* 0x000fea0003800000 */
[----:B------:R-:W-:-:S13]  /*0b30*/  ISETP.GE.AND P0, PT, R10, 0x1, PT ;  /* 0x000000010a00780c */ /* 0x000fda0003f06270 */
[----:B------:R-:W-:Y:S05]  /*0b40*/  @P0 BRA `(.L_x_15) ;  /* 0x0000000000740947 */ /* 0x000fea0003800000 */
[----:B------:R-:W-:Y:S02]  /*0b50*/  ISETP.GE.AND P0, PT, R10, -0x18, PT ;  /* 0xffffffe80a00780c */ /* 0x000fe40003f06270 */
[----:B------:R-:W-:-:S11]  /*0b60*/  LOP3.LUT R5, R5, 0x80000000, RZ, 0xc0, !PT ;  /* 0x8000000005057812 */ /* 0x000fd600078ec0ff */
[----:B------:R-:W-:Y:S05]  /*0b70*/  @!P0 BRA `(.L_x_15) ;  /* 0x0000000000688947 */ /* 0x000fea0003800000 */
[CCC-:B------:R-:W-:Y:S01]  /*0b80*/  FFMA.RZ R0, R11.reuse, R9.reuse, R8.reuse ;  /* 0x000000090b007223 */ /* 0x1c0fe2000000c008 */
[C---:B------:R-:W-:Y:S01]  /*0b90*/  VIADD R7, R10.reuse, 0x20 ;  /* 0x000000200a077836 */ /* 0x040fe20000000000 */
[C---:B------:R-:W-:Y:S02]  /*0ba0*/  ISETP.NE.AND P2, PT, R10.reuse, RZ, PT ;  /* 0x000000ff0a00720c */ /* 0x040fe40003f45270 */
[----:B------:R-:W-:Y:S02]  /*0bb0*/  ISETP.NE.AND P1, PT, R10, RZ, PT ;  /* 0x000000ff0a00720c */ /* 0x000fe40003f25270 */
[----:B------:R-:W-:Y:S01]  /*0bc0*/  LOP3.LUT R6, R0, 0x7fffff, RZ, 0xc0, !PT ;  /* 0x007fffff00067812 */ /* 0x000fe200078ec0ff */
[CCC-:B------:R-:W-:Y:S01]  /*0bd0*/  FFMA.RP R0, R11.reuse, R9.reuse, R8.reuse ;  /* 0x000000090b007223 */ /* 0x1c0fe20000008008 */
[----:B------:R-:W-:Y:S01]  /*0be0*/  FFMA.RM R11, R11, R9, R8 ;  /* 0x000000090b0b7223 */ /* 0x000fe20000004008 */
[----:B------:R-:W-:Y:S02]  /*0bf0*/  IADD3 R9, PT, PT, -R10, RZ, RZ ;  /* 0x000000ff0a097210 */ /* 0x000fe40007ffe1ff */
[----:B------:R-:W-:-:S02]  /*0c00*/  LOP3.LUT R6, R6, 0x800000, RZ, 0xfc, !PT ;  /* 0x0080000006067812 */ /* 0x000fc400078efcff */
[----:B------:R-:W-:Y:S02]  /*0c10*/  FSETP.NEU.FTZ.AND P0, PT, R0, R11, PT ;  /* 0x0000000b0000720b */ /* 0x000fe40003f1d000 */
[----:B------:R-:W-:Y:S02]  /*0c20*/  SHF.L.U32 R7, R6, R7, RZ ;  /* 0x0000000706077219 */ /* 0x000fe400000006ff */
[----:B------:R-:W-:Y:S02]  /*0c30*/  SEL R9, R9, RZ, P2 ;  /* 0x000000ff09097207 */ /* 0x000fe40001000000 */
[----:B------:R-:W-:Y:S02]  /*0c40*/  ISETP.NE.AND P1, PT, R7, RZ, P1 ;  /* 0x000000ff0700720c */ /* 0x000fe40000f25270 */
[----:B------:R-:W-:Y:S02]  /*0c50*/  SHF.R.U32.HI R9, RZ, R9, R6 ;  /* 0x00000009ff097219 */ /* 0x000fe40000011606 */
[----:B------:R-:W-:-:S02]  /*0c60*/  PLOP3.LUT P0, PT, P0, P1, PT, 0xf8, 0x8f ;  /* 0x00000000008f781c */ /* 0x000fc40000703f70 */
[----:B------:R-:W-:Y:S02]  /*0c70*/  SHF.R.U32.HI R7, RZ, 0x1, R9 ;  /* 0x00000001ff077819 */ /* 0x000fe40000011609 */
[----:B------:R-:W-:-:S04]  /*0c80*/  SEL R0, RZ, 0x1, !P0 ;  /* 0x00000001ff007807 */ /* 0x000fc80004000000 */
[----:B------:R-:W-:-:S04]  /*0c90*/  LOP3.LUT R0, R0, 0x1, R7, 0xf8, !PT ;  /* 0x0000000100007812 */ /* 0x000fc800078ef807 */
[----:B------:R-:W-:-:S05]  /*0ca0*/  LOP3.LUT R0, R0, R9, RZ, 0xc0, !PT ;  /* 0x0000000900007212 */ /* 0x000fca00078ec0ff */
[----:B------:R-:W-:-:S05]  /*0cb0*/  IMAD.IADD R0, R7, 0x1, R0 ;  /* 0x0000000107007824 */ /* 0x000fca00078e0200 */
[----:B------:R-:W-:Y:S01]  /*0cc0*/  LOP3.LUT R5, R0, R5, RZ, 0xfc, !PT ;  /* 0x0000000500057212 */ /* 0x000fe200078efcff */
[----:B------:R-:W-:Y:S06]  /*0cd0*/  BRA `(.L_x_15) ;  /* 0x0000000000107947 */ /* 0x000fec0003800000 */
.L_x_14:
[----:B------:R-:W-:-:S04]  /*0ce0*/  LOP3.LUT R5, R5, 0x80000000, RZ, 0xc0, !PT ;  /* 0x8000000005057812 */ /* 0x000fc800078ec0ff */
[----:B------:R-:W-:Y:S01]  /*0cf0*/  LOP3.LUT R5, R5, 0x7f800000, RZ, 0xfc, !PT ;  /* 0x7f80000005057812 */ /* 0x000fe200078efcff */
[----:B------:R-:W-:Y:S06]  /*0d00*/  BRA `(.L_x_15) ;  /* 0x0000000000047947 */ /* 0x000fec0003800000 */
.L_x_13:
[----:B------:R-:W-:-:S07]  /*0d10*/  LEA R5, R6, R5, 0x17 ;  /* 0x0000000506057211 */ /* 0x000fce00078eb8ff */
.L_x_15:
[----:B------:R-:W-:Y:S05]  /*0d20*/  BSYNC.RECONVERGENT B2 ;  /* 0x0000000000027941 */ /* 0x000fea0003800200 */
.L_x_12:
[----:B------:R-:W-:Y:S05]  /*0d30*/  BRA `(.L_x_16) ;  /* 0x0000000000207947 */ /* 0x000fea0003800000 */
.L_x_11:
[----:B------:R-:W-:-:S04]  /*0d40*/  LOP3.LUT R5, R6, 0x80000000, R5, 0x48, !PT ;  /* 0x8000000006057812 */ /* 0x000fc800078e4805 */
[----:B------:R-:W-:Y:S01]  /*0d50*/  LOP3.LUT R5, R5, 0x7f800000, RZ, 0xfc, !PT ;  /* 0x7f80000005057812 */ /* 0x000fe200078efcff */
[----:B------:R-:W-:Y:S06]  /*0d60*/  BRA `(.L_x_16) ;  /* 0x0000000000147947 */ /* 0x000fec0003800000 */
.L_x_10:
[----:B------:R-:W-:Y:S01]  /*0d70*/  LOP3.LUT R5, R6, 0x80000000, R5, 0x48, !PT ;  /* 0x8000000006057812 */ /* 0x000fe200078e4805 */
[----:B------:R-:W-:Y:S06]  /*0d80*/  BRA `(.L_x_16) ;  /* 0x00000000000c7947 */ /* 0x000fec0003800000 */
.L_x_9:
[----:B------:R-:W0:Y:S01]  /*0d90*/  MUFU.RSQ R5, -QNAN ;  /* 0xffc0000000057908 */ /* 0x000e220000001400 */
[----:B------:R-:W-:Y:S05]  /*0da0*/  BRA `(.L_x_16) ;  /* 0x0000000000047947 */ /* 0x000fea0003800000 */
.L_x_8:
[----:B------:R-:W-:-:S07]  /*0db0*/  FADD.FTZ R5, R0, 100 ;  /* 0x42c8000000057421 */ /* 0x000fce0000010000 */
.L_x_16:
[----:B------:R-:W-:Y:S05]  /*0dc0*/  BSYNC.RECONVERGENT B0 ;  /* 0x0000000000007941 */ /* 0x000fea0003800200 */
.L_x_5:
[----:B0-----:R-:W-:Y:S02]  /*0dd0*/  IMAD.MOV.U32 R7, RZ, RZ, R5 ;  /* 0x000000ffff077224 */ /* 0x001fe400078e0005 */
[----:B------:R-:W-:-:S04]  /*0de0*/  HFMA2 R5, -RZ, RZ, 0, 0 ;  /* 0x00000000ff057431 */ /* 0x000fc800000001ff */
[----:B------:R-:W-:Y:S05]  /*0df0*/  RET.REL.NODEC R4 `(_Z17tiled_cuda_matmulPfS_S_jjjj) ;  /* 0xfffffff004807950 */ /* 0x000fea0003c3ffff */
.L_x_17:
[----:B------:R-:W-:-:S00]  /*0e00*/  BRA `(.L_x_17) ;  /* 0xfffffffc00fc7947 */ /* 0x000fc0000383ffff */
[----:B------:R-:W-:-:S00]  /*0e10*/  NOP ;  /* 0x0000000000007918 */ /* 0x000fc00000000000 */
        /* <DEDUP_REMOVED lines=14> */
.L_x_38:


//--------------------- .text._Z17naive_cuda_matmulPfS_S_jjj --------------------------
	.section	.text._Z17naive_cuda_matmulPfS_S_jjj,"ax",@progbits
	.align	128
        .global         _Z17naive_cuda_matmulPfS_S_jjj
        .type           _Z17naive_cuda_matmulPfS_S_jjj,@function
        .size           _Z17naive_cuda_matmulPfS_S_jjj,(.L_x_39 - _Z17naive_cuda_matmulPfS_S_jjj)
        .other          _Z17naive_cuda_matmulPfS_S_jjj,@"STO_CUDA_ENTRY STV_DEFAULT"
_Z17naive_cuda_matmulPfS_S_jjj:
.text._Z17naive_cuda_matmulPfS_S_jjj:
[----:B------:R-:W-:Y:S01]  /*0000*/  LDC R1, c[0x0][0x37c] ;  /* 0x0000df00ff017b82 */ /* 0x000fe20000000800 */
[----:B------:R-:W0:Y:S07]  /*0010*/  S2R R7, SR_TID.X ;  /* 0x0000000000077919 */ /* 0x000e2e0000002100 */
[----:B------:R-:W1:Y:S01]  /*0020*/  S2UR UR4, SR_CTAID.X ;  /* 0x00000000000479c3 */ /* 0x000e620000002500 */
[----:B------:R-:W2:Y:S01]  /*0030*/  LDCU UR7, c[0x0][0x398] ;  /* 0x00007300ff0777ac */ /* 0x000ea20008000800 */
[----:B------:R-:W3:Y:S06]  /*0040*/  S2R R5, SR_TID.Y ;  /* 0x0000000000057919 */ /* 0x000eec0000002200 */
[----:B------:R-:W3:Y:S01]  /*0050*/  LDC R2, c[0x0][0x364] ;  /* 0x0000d900ff027b82 */ /* 0x000ee20000000800 */
[----:B------:R-:W1:Y:S07]  /*0060*/  LDCU UR5, c[0x0][0x360] ;  /* 0x00006c00ff0577ac */ /* 0x000e6e0008000800 */
[----:B------:R-:W3:Y:S08]  /*0070*/  S2UR UR6, SR_CTAID.Y ;  /* 0x00000000000679c3 */ /* 0x000ef00000002600 */
[----:B------:R-:W4:Y:S01]  /*0080*/  LDC R0, c[0x0][0x3a0] ;  /* 0x0000e800ff007b82 */ /* 0x000f220000000800 */
[----:B-1----:R-:W-:-:S06]  /*0090*/  UIMAD UR4, UR4, UR5, URZ ;  /* 0x00000005040472a4 */ /* 0x002fcc000f8e02ff */
[----:B0-----:R-:W-:Y:S01]  /*00a0*/  IADD3 R3, PT, PT, R7, UR4, RZ ;  /* 0x0000000407037c10 */ /* 0x001fe2000fffe0ff */
[----:B---3--:R-:W-:-:S03]  /*00b0*/  IMAD R2, R2, UR6, R5 ;  /* 0x0000000602027c24 */ /* 0x008fc6000f8e0205 */
[----:B----4-:R-:W-:-:S04]  /*00c0*/  ISETP.GE.U32.AND P0, PT, R3, R0, PT ;  /* 0x000000000300720c */ /* 0x010fc80003f06070 */
[----:B--2---:R-:W-:-:S13]  /*00d0*/  ISETP.GE.U32.OR P0, PT, R2, UR7, P0 ;  /* 0x0000000702007c0c */ /* 0x004fda0008706470 */
[----:B------:R-:W-:Y:S05]  /*00e0*/  @P0 EXIT ;  /* 0x000000000000094d */ /* 0x000fea0003800000 */
[----:B------:R-:W0:Y:S01]  /*00f0*/  LDC R5, c[0x0][0x39c] ;  /* 0x0000e700ff057b82 */ /* 0x000e220000000800 */
[----:B------:R-:W1:Y:S01]  /*0100*/  LDCU.64 UR6, c[0x0][0x358] ;  /* 0x00006b00ff0677ac */ /* 0x000e620008000a00 */
[----:B------:R-:W-:Y:S01]  /*0110*/  HFMA2 R12, -RZ, RZ, 0, 0 ;  /* 0x00000000ff0c7431 */ /* 0x000fe200000001ff */
[----:B0-----:R-:W-:-:S13]  /*0120*/  ISETP.NE.AND P0, PT, R5, RZ, PT ;  /* 0x000000ff0500720c */ /* 0x001fda0003f05270 */
[----:B-1----:R-:W-:Y:S05]  /*0130*/  @!P0 BRA `(.L_x_18) ;  /* 0x0000000800448947 */ /* 0x002fea0003800000 */
[C---:B------:R-:W-:Y:S01]  /*0140*/  ISETP.GE.U32.AND P0, PT, R5.reuse, 0x8, PT ;  /* 0x000000080500780c */ /* 0x040fe20003f06070 */
[----:B------:R-:W-:Y:S01]  /*0150*/  IMAD.MOV.U32 R12, RZ, RZ, RZ ;  /* 0x000000ffff0c7224 */ /* 0x000fe200078e00ff */
[----:B------:R-:W-:Y:S02]  /*0160*/  LOP3.LUT R4, R5, 0x7, RZ, 0xc0, !PT ;  /* 0x0000000705047812 */ /* 0x000fe400078ec0ff */
[----:B------:R-:W-:Y:S02]  /*0170*/  MOV R6, RZ ;  /* 0x000000ff00067202 */ /* 0x000fe40000000f00 */
[----:B------:R-:W-:-:S07]  /*0180*/  ISETP.NE.AND P1, PT, R4, RZ, PT ;  /* 0x000000ff0400720c */ /* 0x000fce0003f25270 */
[----:B------:R-:W-:Y:S06]  /*0190*/  @!P0 BRA `(.L_x_19) ;  /* 0x0000000400248947 */ /* 0x000fec0003800000 */
[----:B------:R-:W-:Y:S01]  /*01a0*/  LOP3.LUT R6, R5, 0xfffffff8, RZ, 0xc0, !PT ;  /* 0xfffffff805067812 */ /* 0x000fe200078ec0ff */
[C---:B------:R-:W-:Y:S01]  /*01b0*/  IMAD R11, R0.reuse, 0x3, R3 ;  /* 0x00000003000b7824 */ /* 0x040fe200078e0203 */
[C---:B------:R-:W-:Y:S01]  /*01c0*/  IADD3 R7, PT, PT, R0.reuse, UR4, R7 ;  /* 0x0000000400077c10 */ /* 0x040fe2000fffe007 */
[C-C-:B------:R-:W-:Y:S01]  /*01d0*/  IMAD R13, R0.reuse, 0x4, R3.reuse ;  /* 0x00000004000d7824 */ /* 0x140fe200078e0203 */
[CC--:B------:R-:W-:Y:S01]  /*01e0*/  LEA R9, R0.reuse, R3.reuse, 0x1 ;  /* 0x0000000300097211 */ /* 0x0c0fe200078e08ff */
[C-C-:B------:R-:W-:Y:S01]  /*01f0*/  IMAD R15, R0.reuse, 0x5, R3.reuse ;  /* 0x00000005000f7824 */ /* 0x140fe200078e0203 */
[----:B------:R-:W-:Y:S01]  /*0200*/  MOV R12, RZ ;  /* 0x000000ff000c7202 */ /* 0x000fe20000000f00 */
[C-C-:B------:R-:W-:Y:S01]  /*0210*/  IMAD R25, R0.reuse, 0x6, R3.reuse ;  /* 0x0000000600197824 */ /* 0x140fe200078e0203 */
[----:B------:R-:W-:Y:S01]  /*0220*/  MOV R29, R3 ;  /* 0x00000003001d7202 */ /* 0x000fe20000000f00 */
[----:B------:R-:W-:Y:S02]  /*0230*/  IMAD R27, R0, 0x7, R3 ;  /* 0x00000007001b7824 */ /* 0x000fe400078e0203 */
[----:B------:R-:W-:-:S02]  /*0240*/  IMAD R8, R2, R5, 0x3 ;  /* 0x0000000302087424 */ /* 0x000fc400078e0205 */
[----:B------:R-:W-:-:S07]  /*0250*/  IMAD.MOV R10, RZ, RZ, -R6 ;  /* 0x000000ffff0a7224 */ /* 0x000fce00078e0a06 */
.L_x_20:
[----:B------:R-:W0:Y:S01]  /*0260*/  LDC.64 R20, c[0x0][0x388] ;  /* 0x0000e200ff147b82 */ /* 0x000e220000000a00 */
[----:B------:R-:W-:-:S07]  /*0270*/  IADD3 R23, PT, PT, R8, -0x3, RZ ;  /* 0xfffffffd08177810 */ /* 0x000fce0007ffe0ff */
[----:B------:R-:W1:Y:S01]  /*0280*/  LDC.64 R16, c[0x0][0x390] ;  /* 0x0000e400ff107b82 */ /* 0x000e620000000a00 */
[----:B0-----:R-:W-:-:S06]  /*0290*/  IMAD.WIDE.U32 R22, R23, 0x4, R20 ;  /* 0x0000000417167825 */ /* 0x001fcc00078e0014 */
[----:B------:R-:W2:Y:S01]  /*02a0*/  LDG.E R23, desc[UR6][R22.64] ;  /* 0x0000000616177981 */ /* 0x000ea2000c1e1900 */
[----:B-1----:R-:W-:-:S06]  /*02b0*/  IMAD.WIDE.U32 R18, R29, 0x4, R16 ;  /* 0x000000041d127825 */ /* 0x002fcc00078e0010 */
[----:B------:R-:W2:Y:S01]  /*02c0*/  LDG.E R18, desc[UR6][R18.64] ;  /* 0x0000000612127981 */ /* 0x000ea2000c1e1900 */
[C---:B------:R-:W-:Y:S01]  /*02d0*/  IADD3 R14, PT, PT, R8.reuse, -0x2, RZ ;  /* 0xfffffffe080e7810 */ /* 0x040fe20007ffe0ff */
[----:B------:R-:W-:Y:S02]  /*02e0*/  VIADD R24, R8, 0xffffffff ;  /* 0xffffffff08187836 */ /* 0x000fe40000000000 */
[----:B--2---:R-:W-:Y:S02]  /*02f0*/  FFMA R12, R23, R18, R12 ;  /* 0x00000012170c7223 */ /* 0x004fe4000000000c */
[----:B------:R-:W-:-:S04]  /*0300*/  IMAD.WIDE.U32 R18, R14, 0x4, R20 ;  /* 0x000000040e127825 */ /* 0x000fc800078e0014 */
[----:B------:R-:W-:Y:S01]  /*0310*/  IMAD.WIDE.U32 R22, R7, 0x4, R16 ;  /* 0x0000000407167825 */ /* 0x000fe200078e0010 */
[----:B------:R0:W2:Y:S04]  /*0320*/  LDG.E R14, desc[UR6][R18.64] ;  /* 0x00000006120e7981 */ /* 0x0000a8000c1e1900 */
[----:B------:R1:W2:Y:S01]  /*0330*/  LDG.E R26, desc[UR6][R22.64] ;  /* 0x00000006161a7981 */ /* 0x0002a2000c1e1900 */
[----:B0-----:R-:W-:-:S04]  /*0340*/  IMAD.WIDE.U32 R18, R24, 0x4, R20 ;  /* 0x0000000418127825 */ /* 0x001fc800078e0014 */
[----:B-1----:R-:W-:Y:S01]  /*0350*/  IMAD.WIDE.U32 R22, R9, 0x4, R16 ;  /* 0x0000000409167825 */ /* 0x002fe200078e0010 */
[----:B------:R0:W3:Y:S04]  /*0360*/  LDG.E R24, desc[UR6][R18.64] ;  /* 0x0000000612187981 */ /* 0x0000e8000c1e1900 */
[----:B------:R1:W3:Y:S01]  /*0370*/  LDG.E R28, desc[UR6][R22.64] ;  /* 0x00000006161c7981 */ /* 0x0002e2000c1e1900 */
[----:B0-----:R-:W-:-:S04]  /*0380*/  IMAD.WIDE.U32 R18, R8, 0x4, R20 ;  /* 0x0000000408127825 */ /* 0x001fc800078e0014 */
[----:B-1----:R-:W-:-:S04]  /*0390*/  IMAD.WIDE.U32 R22, R11, 0x4, R16 ;  /* 0x000000040b167825 */ /* 0x002fc800078e0010 */
[----:B--2---:R-:W-:Y:S02]  /*03a0*/  FFMA R12, R14, R26, R12 ;  /* 0x0000001a0e0c7223 */ /* 0x004fe4000000000c */
[----:B------:R-:W2:Y:S04]  /*03b0*/  LDG.E R14, desc[UR6][R18.64] ;  /* 0x00000006120e7981 */ /* 0x000ea8000c1e1900 */
[----:B------:R0:W2:Y:S01]  /*03c0*/  LDG.E R26, desc[UR6][R22.64] ;  /* 0x00000006161a7981 */ /* 0x0000a2000c1e1900 */
[----:B---3--:R-:W-:Y:S01]  /*03d0*/  FFMA R12, R24, R28, R12 ;  /* 0x0000001c180c7223 */ /* 0x008fe2000000000c */
[----:B------:R-:W-:Y:S01]  /*03e0*/  IADD3 R24, PT, PT, R8, 0x1, RZ ;  /* 0x0000000108187810 */ /* 0x000fe20007ffe0ff */
[----:B0-----:R-:W-:-:S04]  /*03f0*/  IMAD.WIDE.U32 R22, R13, 0x4, R16 ;  /* 0x000000040d167825 */ /* 0x001fc800078e0010 */
[----:B------:R-:W-:Y:S01]  /*0400*/  IMAD.WIDE.U32 R18, R24, 0x4, R20 ;  /* 0x0000000418127825 */ /* 0x000fe200078e0014 */
[----:B------:R-:W3:Y:S04]  /*0410*/  LDG.E R28, desc[UR6][R22.64] ;  /* 0x00000006161c7981 */ /* 0x000ee8000c1e1900 */
[----:B------:R0:W3:Y:S01]  /*0420*/  LDG.E R24, desc[UR6][R18.64] ;  /* 0x0000000612187981 */ /* 0x0000e2000c1e1900 */
[----:B--2---:R-:W-:Y:S01]  /*0430*/  FFMA R12, R14, R26, R12 ;  /* 0x0000001a0e0c7223 */ /* 0x004fe2000000000c */
[C---:B------:R-:W-:Y:S01]  /*0440*/  VIADD R26, R8.reuse, 0x3 ;  /* 0x00000003081a7836 */ /* 0x040fe20000000000 */
[----:B------:R-:W-:-:S03]  /*0450*/  IADD3 R14, PT, PT, R8, 0x2, RZ ;  /* 0x00000002080e7810 */ /* 0x000fc60007ffe0ff */
[----:B0-----:R-:W-:Y:S01]  /*0460*/  IMAD.WIDE.U32 R18, R26, 0x4, R20 ;  /* 0x000000041a127825 */ /* 0x001fe200078e0014 */
[----:B------:R-:W-:-:S03]  /*0470*/  IADD3 R26, PT, PT, R8, 0x4, RZ ;  /* 0x00000004081a7810 */ /* 0x000fc60007ffe0ff */
[--C-:B------:R-:W-:Y:S02]  /*0480*/  IMAD.WIDE.U32 R22, R14, 0x4, R20.reuse ;  /* 0x000000040e167825 */ /* 0x100fe400078e0014 */
[----:B------:R0:W2:Y:S02]  /*0490*/  LDG.E R14, desc[UR6][R18.64] ;  /* 0x00000006120e7981 */ /* 0x0000a4000c1e1900 */
[----:B------:R-:W-:-:S06]  /*04a0*/  IMAD.WIDE.U32 R20, R26, 0x4, R20 ;  /* 0x000000041a147825 */ /* 0x000fcc00078e0014 */
[----:B------:R-:W4:Y:S01]  /*04b0*/  LDG.E R21, desc[UR6][R20.64] ;  /* 0x0000000614157981 */ /* 0x000f22000c1e1900 */
[----:B0-----:R-:W-:-:S04]  /*04c0*/  IMAD.WIDE.U32 R18, R15, 0x4, R16 ;  /* 0x000000040f127825 */ /* 0x001fc800078e0010 */
[----:B---3--:R-:W-:Y:S02]  /*04d0*/  FFMA R12, R24, R28, R12 ;  /* 0x0000001c180c7223 */ /* 0x008fe4000000000c */
[----:B------:R0:W3:Y:S04]  /*04e0*/  LDG.E R24, desc[UR6][R22.64] ;  /* 0x0000000616187981 */ /* 0x0000e8000c1e1900 */
[----:B------:R-:W3:Y:S01]  /*04f0*/  LDG.E R26, desc[UR6][R18.64] ;  /* 0x00000006121a7981 */ /* 0x000ee2000c1e1900 */
[----:B0-----:R-:W-:-:S04]  /*0500*/  IMAD.WIDE.U32 R22, R25, 0x4, R16 ;  /* 0x0000000419167825 */ /* 0x001fc800078e0010 */
[----:B------:R-:W-:Y:S01]  /*0510*/  IMAD.WIDE.U32 R16, R27, 0x4, R16 ;  /* 0x000000041b107825 */ /* 0x000fe200078e0010 */
[----:B------:R-:W2:Y:S05]  /*0520*/  LDG.E R28, desc[UR6][R22.64] ;  /* 0x00000006161c7981 */ /* 0x000eaa000c1e1900 */
[----:B------:R-:W4:Y:S01]  /*0530*/  LDG.E R16, desc[UR6][R16.64] ;  /* 0x0000000610107981 */ /* 0x000f22000c1e1900 */
[----:B------:R-:W-:-:S04]  /*0540*/  IADD3 R10, PT, PT, R10, 0x8, RZ ;  /* 0x000000080a0a7810 */ /* 0x000fc80007ffe0ff */
[----:B------:R-:W-:Y:S01]  /*0550*/  ISETP.NE.AND P0, PT, R10, RZ, PT ;  /* 0x000000ff0a00720c */ /* 0x000fe20003f05270 */
[----:B------:R-:W-:Y:S01]  /*0560*/  IMAD R7, R0, 0x8, R7 ;  /* 0x0000000800077824 */ /* 0x000fe200078e0207 */
[----:B------:R-:W-:Y:S01]  /*0570*/  IADD3 R8, PT, PT, R8, 0x8, RZ ;  /* 0x0000000808087810 */ /* 0x000fe20007ffe0ff */
[C---:B------:R-:W-:Y:S01]  /*0580*/  IMAD R15, R0.reuse, 0x8, R15 ;  /* 0x00000008000f7824 */ /* 0x040fe200078e020f */
[C---:B------:R-:W-:Y:S02]  /*0590*/  LEA R9, R0.reuse, R9, 0x3 ;  /* 0x0000000900097211 */ /* 0x040fe400078e18ff */
[C---:B------:R-:W-:Y:S02]  /*05a0*/  LEA R11, R0.reuse, R11, 0x3 ;  /* 0x0000000b000b7211 */ /* 0x040fe400078e18ff */
[C---:B------:R-:W-:Y:S02]  /*05b0*/  LEA R13, R0.reuse, R13, 0x3 ;  /* 0x0000000d000d7211 */ /* 0x040fe400078e18ff */
[----:B------:R-:W-:-:S02]  /*05c0*/  LEA R25, R0, R25, 0x3 ;  /* 0x0000001900197211 */ /* 0x000fc400078e18ff */
[C---:B------:R-:W-:Y:S02]  /*05d0*/  LEA R27, R0.reuse, R27, 0x3 ;  /* 0x0000001b001b7211 */ /* 0x040fe400078e18ff */
[----:B------:R-:W-:Y:S01]  /*05e0*/  LEA R29, R0, R29, 0x3 ;  /* 0x0000001d001d7211 */ /* 0x000fe200078e18ff */
[----:B---3--:R-:W-:-:S04]  /*05f0*/  FFMA R12, R24, R26, R12 ;  /* 0x0000001a180c7223 */ /* 0x008fc8000000000c */
[----:B--2---:R-:W-:-:S04]  /*0600*/  FFMA R12, R14, R28, R12 ;  /* 0x0000001c0e0c7223 */ /* 0x004fc8000000000c */
[----:B----4-:R-:W-:Y:S01]  /*0610*/  FFMA R12, R21, R16, R12 ;  /* 0x00000010150c7223 */ /* 0x010fe2000000000c */
[----:B------:R-:W-:Y:S06]  /*0620*/  @P0 BRA `(.L_x_20) ;  /* 0xfffffffc000c0947 */ /* 0x000fec000383ffff */
.L_x_19:
[----:B------:R-:W-:Y:S05]  /*0630*/  @!P1 BRA `(.L_x_18) ;  /* 0x0000000400049947 */ /* 0x000fea0003800000 */
[----:B------:R-:W-:Y:S02]  /*0640*/  ISETP.GE.U32.AND P0, PT, R4, 0x4, PT ;  /* 0x000000040400780c */ /* 0x000fe40003f06070 */
[----:B------:R-:W-:-:S04]  /*0650*/  LOP3.LUT R13, R5, 0x3, RZ, 0xc0, !PT ;  /* 0x00000003050d7812 */ /* 0x000fc800078ec0ff */
[----:B------:R-:W-:-:S07]  /*0660*/  ISETP.NE.AND P1, PT, R13, RZ, PT ;  /* 0x000000ff0d00720c */ /* 0x000fce0003f25270 */
[----:B------:R-:W-:Y:S06]  /*0670*/  @!P0 BRA `(.L_x_21) ;  /* 0x00000000007c8947 */ /* 0x000fec0003800000 */
[----:B------:R-:W0:Y:S01]  /*0680*/  LDC.64 R8, c[0x0][0x390] ;  /* 0x0000e400ff087b82 */ /* 0x000e220000000a00 */
[----:B------:R-:W-:Y:S02]  /*0690*/  IMAD R17, R6, R0, R3 ;  /* 0x0000000006117224 */ /* 0x000fe400078e0203 */
[----:B------:R-:W-:-:S04]  /*06a0*/  IMAD R15, R2, R5, R6 ;  /* 0x00000005020f7224 */ /* 0x000fc800078e0206 */
[C---:B------:R-:W-:Y:S01]  /*06b0*/  VIADD R23, R15.reuse, 0x1 ;  /* 0x000000010f177836 */ /* 0x040fe20000000000 */
[----:B------:R-:W1:Y:S01]  /*06c0*/  LDC.64 R10, c[0x0][0x388] ;  /* 0x0000e200ff0a7b82 */ /* 0x000e620000000a00 */
[C---:B------:R-:W-:Y:S01]  /*06d0*/  IADD3 R27, PT, PT, R15.reuse, 0x2, RZ ;  /* 0x000000020f1b7810 */ /* 0x040fe20007ffe0ff */
[----:B------:R-:W-:Y:S02]  /*06e0*/  VIADD R4, R15, 0x3 ;  /* 0x000000030f047836 */ /* 0x000fe40000000000 */
[C---:B0-----:R-:W-:Y:S01]  /*06f0*/  IMAD.WIDE.U32 R20, R17.reuse, 0x4, R8 ;  /* 0x0000000411147825 */ /* 0x041fe200078e0008 */
[----:B------:R-:W-:-:S04]  /*0700*/  IADD3 R17, PT, PT, R17, R0, RZ ;  /* 0x0000000011117210 */ /* 0x000fc80007ffe0ff */
[-C--:B------:R-:W-:Y:S01]  /*0710*/  IADD3 R29, PT, PT, R17, R0.reuse, RZ ;  /* 0x00000000111d7210 */ /* 0x080fe20007ffe0ff */
[--C-:B-1----:R-:W-:Y:S01]  /*0720*/  IMAD.WIDE.U32 R24, R15, 0x4, R10.reuse ;  /* 0x000000040f187825 */ /* 0x102fe200078e000a */
[----:B------:R-:W2:Y:S03]  /*0730*/  LDG.E R20, desc[UR6][R20.64] ;  /* 0x0000000614147981 */ /* 0x000ea6000c1e1900 */
[----:B------:R-:W-:Y:S01]  /*0740*/  IMAD.WIDE.U32 R22, R23, 0x4, R10 ;  /* 0x0000000417167825 */ /* 0x000fe200078e000a */
[----:B------:R-:W2:Y:S03]  /*0750*/  LDG.E R7, desc[UR6][R24.64] ;  /* 0x0000000618077981 */ /* 0x000ea6000c1e1900 */
[----:B------:R-:W-:Y:S02]  /*0760*/  IMAD.WIDE.U32 R18, R17, 0x4, R8 ;  /* 0x0000000411127825 */ /* 0x000fe400078e0008 */
[----:B------:R-:W3:Y:S02]  /*0770*/  LDG.E R22, desc[UR6][R22.64] ;  /* 0x0000000616167981 */ /* 0x000ee4000c1e1900 */
[----:B------:R-:W-:Y:S01]  /*0780*/  IMAD.WIDE.U32 R14, R27, 0x4, R10 ;  /* 0x000000041b0e7825 */ /* 0x000fe200078e000a */
[C---:B------:R-:W-:Y:S01]  /*0790*/  IADD3 R27, PT, PT, R29.reuse, R0, RZ ;  /* 0x000000001d1b7210 */ /* 0x040fe20007ffe0ff */
[----:B------:R-:W3:Y:S02]  /*07a0*/  LDG.E R19, desc[UR6][R18.64] ;  /* 0x0000000612137981 */ /* 0x000ee4000c1e1900 */
[----:B------:R-:W-:-:S02]  /*07b0*/  IMAD.WIDE.U32 R16, R29, 0x4, R8 ;  /* 0x000000041d107825 */ /* 0x000fc400078e0008 */
[----:B------:R-:W4:Y:S02]  /*07c0*/  LDG.E R14, desc[UR6][R14.64] ;  /* 0x000000060e0e7981 */ /* 0x000f24000c1e1900 */
[----:B------:R-:W-:Y:S02]  /*07d0*/  IMAD.WIDE.U32 R10, R4, 0x4, R10 ;  /* 0x00000004040a7825 */ /* 0x000fe400078e000a */
[----:B------:R-:W4:Y:S02]  /*07e0*/  LDG.E R16, desc[UR6][R16.64] ;  /* 0x0000000610107981 */ /* 0x000f24000c1e1900 */
[----:B------:R-:W-:Y:S02]  /*07f0*/  IMAD.WIDE.U32 R8, R27, 0x4, R8 ;  /* 0x000000041b087825 */ /* 0x000fe400078e0008 */
[----:B------:R-:W5:Y:S04]  /*0800*/  LDG.E R10, desc[UR6][R10.64] ;  /* 0x000000060a0a7981 */ /* 0x000f68000c1e1900 */
[----:B------:R-:W5:Y:S01]  /*0810*/  LDG.E R8, desc[UR6][R8.64] ;  /* 0x0000000608087981 */ /* 0x000f62000c1e1900 */
[----:B------:R-:W-:Y:S01]  /*0820*/  IADD3 R6, PT, PT, R6, 0x4, RZ ;  /* 0x0000000406067810 */ /* 0x000fe20007ffe0ff */
[----:B--2---:R-:W-:-:S04]  /*0830*/  FFMA R7, R7, R20, R12 ;  /* 0x0000001407077223 */ /* 0x004fc8000000000c */
[----:B---3--:R-:W-:-:S04]  /*0840*/  FFMA R7, R22, R19, R7 ;  /* 0x0000001316077223 */ /* 0x008fc80000000007 */
[----:B----4-:R-:W-:-:S04]  /*0850*/  FFMA R7, R14, R16, R7 ;  /* 0x000000100e077223 */ /* 0x010fc80000000007 */
[----:B-----5:R-:W-:-:S07]  /*0860*/  FFMA R12, R10, R8, R7 ;  /* 0x000000080a0c7223 */ /* 0x020fce0000000007 */
.L_x_21:
[----:B------:R-:W-:Y:S05]  /*0870*/  @!P1 BRA `(.L_x_18) ;  /* 0x0000000000749947 */ /* 0x000fea0003800000 */
[----:B------:R-:W-:Y:S02]  /*0880*/  ISETP.NE.AND P0, PT, R13, 0x1, PT ;  /* 0x000000010d00780c */ /* 0x000fe40003f05270 */
[----:B------:R-:W-:-:S04]  /*0890*/  LOP3.LUT R4, R5, 0x1, RZ, 0xc0, !PT ;  /* 0x0000000105047812 */ /* 0x000fc800078ec0ff */
[----:B------:R-:W-:-:S07]  /*08a0*/  ISETP.NE.U32.AND P1, PT, R4, 0x1, PT ;  /* 0x000000010400780c */ /* 0x000fce0003f25070 */
[----:B------:R-:W0:Y:S01]  /*08b0*/  @P0 LDC.64 R14, c[0x0][0x390] ;  /* 0x0000e400ff0e0b82 */ /* 0x000e220000000a00 */
[----:B------:R-:W-:Y:S02]  /*08c0*/  @P0 IMAD R7, R2, R5, R6 ;  /* 0x0000000502070224 */ /* 0x000fe400078e0206 */
[C---:B------:R-:W-:Y:S01]  /*08d0*/  @P0 IMAD R17, R6.reuse, R0, R3 ;  /* 0x0000000006110224 */ /* 0x040fe200078e0203 */
[----:B------:R-:W-:Y:S02]  /*08e0*/  @P0 IADD3 R6, PT, PT, R6, 0x2, RZ ;  /* 0x0000000206060810 */ /* 0x000fe40007ffe0ff */
[----:B------:R-:W-:Y:S01]  /*08f0*/  @P0 IADD3 R13, PT, PT, R7, 0x1, RZ ;  /* 0x00000001070d0810 */ /* 0x000fe20007ffe0ff */
[C---:B------:R-:W-:Y:S01]  /*0900*/  @P0 IMAD.IADD R23, R17.reuse, 0x1, R0 ;  /* 0x0000000111170824 */ /* 0x040fe200078e0200 */
[----:B------:R-:W1:Y:S08]  /*0910*/  @P0 LDC.64 R18, c[0x0][0x388] ;  /* 0x0000e200ff120b82 */ /* 0x000e700000000a00 */
[----:B------:R-:W2:Y:S08]  /*0920*/  @!P1 LDC.64 R8, c[0x0][0x388] ;  /* 0x0000e200ff089b82 */ /* 0x000eb00000000a00 */
[----:B------:R-:W3:Y:S01]  /*0930*/  @!P1 LDC.64 R10, c[0x0][0x390] ;  /* 0x0000e400ff0a9b82 */ /* 0x000ee20000000a00 */
[----:B0-----:R-:W-:-:S04]  /*0940*/  @P0 IMAD.WIDE.U32 R16, R17, 0x4, R14 ;  /* 0x0000000411100825 */ /* 0x001fc800078e000e */
[----:B------:R-:W-:Y:S02]  /*0950*/  @P0 IMAD.WIDE.U32 R14, R23, 0x4, R14 ;  /* 0x00000004170e0825 */ /* 0x000fe400078e000e */
[----:B------:R-:W4:Y:S02]  /*0960*/  @P0 LDG.E R16, desc[UR6][R16.64] ;  /* 0x0000000610100981 */ /* 0x000f24000c1e1900 */
[--C-:B-1----:R-:W-:Y:S02]  /*0970*/  @P0 IMAD.WIDE.U32 R20, R7, 0x4, R18.reuse ;  /* 0x0000000407140825 */ /* 0x102fe400078e0012 */
[----:B------:R-:W5:Y:S02]  /*0980*/  @P0 LDG.E R14, desc[UR6][R14.64] ;  /* 0x000000060e0e0981 */ /* 0x000f64000c1e1900 */
[----:B------:R-:W-:Y:S02]  /*0990*/  @P0 IMAD.WIDE.U32 R18, R13, 0x4, R18 ;  /* 0x000000040d120825 */ /* 0x000fe400078e0012 */
[----:B------:R-:W4:Y:S02]  /*09a0*/  @P0 LDG.E R7, desc[UR6][R20.64] ;  /* 0x0000000614070981 */ /* 0x000f24000c1e1900 */
[----:B------:R-:W-:-:S02]  /*09b0*/  @!P1 IMAD R5, R2, R5, R6 ;  /* 0x0000000502059224 */ /* 0x000fc400078e0206 */
[----:B------:R-:W-:Y:S01]  /*09c0*/  @!P1 IMAD R13, R6, R0, R3 ;  /* 0x00000000060d9224 */ /* 0x000fe200078e0203 */
[----:B------:R-:W5:Y:S01]  /*09d0*/  @P0 LDG.E R18, desc[UR6][R18.64] ;  /* 0x0000000612120981 */ /* 0x000f62000c1e1900 */
[----:B--2---:R-:W-:-:S04]  /*09e0*/  @!P1 IMAD.WIDE.U32 R8, R5, 0x4, R8 ;  /* 0x0000000405089825 */ /* 0x004fc800078e0008 */
[----:B---3--:R-:W-:Y:S02]  /*09f0*/  @!P1 IMAD.WIDE.U32 R10, R13, 0x4, R10 ;  /* 0x000000040d0a9825 */ /* 0x008fe400078e000a */
[----:B------:R-:W2:Y:S04]  /*0a00*/  @!P1 LDG.E R9, desc[UR6][R8.64] ;  /* 0x0000000608099981 */ /* 0x000ea8000c1e1900 */
[----:B------:R-:W2:Y:S01]  /*0a10*/  @!P1 LDG.E R10, desc[UR6][R10.64] ;  /* 0x000000060a0a9981 */ /* 0x000ea2000c1e1900 */
[----:B----4-:R-:W-:-:S04]  /*0a20*/  @P0 FFMA R7, R7, R16, R12 ;  /* 0x0000001007070223 */ /* 0x010fc8000000000c */
[----:B-----5:R-:W-:-:S04]  /*0a30*/  @P0 FFMA R12, R18, R14, R7 ;  /* 0x0000000e120c0223 */ /* 0x020fc80000000007 */
[----:B--2---:R-:W-:-:S07]  /*0a40*/  @!P1 FFMA R12, R9, R10, R12 ;  /* 0x0000000a090c9223 */ /* 0x004fce000000000c */
.L_x_18:
[----:B------:R-:W-:-:S04]  /*0a50*/  FMUL R5, R12, 100 ;  /* 0x42c800000c057820 */ /* 0x000fc80000400000 */
[----:B------:R-:W0:Y:S02]  /*0a60*/  FRND.FLOOR R4, R5 ;  /* 0x0000000500047307 */ /* 0x000e240000205000 */
[----:B0-----:R-:W-:-:S13]  /*0a70*/  FSETP.NEU.AND P0, PT, R4, R5, PT ;  /* 0x000000050400720b */ /* 0x001fda0003f0d000 */
[----:B------:R-:W-:Y:S05]  /*0a80*/  @!P0 BRA `(.L_x_22) ;  /* 0x00000000005c8947 */ /* 0x000fea0003800000 */
[----:B------:R-:W-:Y:S02]  /*0a90*/  HFMA2 R0, -RZ, RZ, 1.75, 0 ;  /* 0x3f000000ff007431 */ /* 0x000fe400000001ff */
[----:B------:R-:W-:Y:S01]  /*0aa0*/  IMAD.MOV.U32 R4, RZ, RZ, 0x42c80000 ;  /* 0x42c80000ff047424 */ /* 0x000fe200078e00ff */
[----:B------:R-:W-:Y:S02]  /*0ab0*/  BSSY.RECONVERGENT B1, `(.L_x_23) ;  /* 0x000000e000017945 */ /* 0x000fe40003800200 */
        /* <DEDUP_REMOVED lines=12> */
[----:B------:R-:W-:Y:S05]  /*0b80*/  CALL.REL.NOINC `($__internal_1_$__cuda_sm3x_div_rn_noftz_f32_slowpath) ;  /* 0x0000000000307944 */ /* 0x000fea0003c00000 */
.L_x_24:
[----:B------:R-:W-:Y:S05]  /*0b90*/  BSYNC.RECONVERGENT B1 ;  /* 0x0000000000017941 */ /* 0x000fea0003800200 */
.L_x_23:
[----:B------:R-:W0:Y:S01]  /*0ba0*/  LDC.64 R4, c[0x0][0x380] ;  /* 0x0000e000ff047b82 */ /* 0x000e220000000a00 */
[----:B------:R-:W1:Y:S02]  /*0bb0*/  LDCU UR4, c[0x0][0x3a0] ;  /* 0x00007400ff0477ac */ /* 0x000e640008000800 */
[----:B-1----:R-:W-:-:S04]  /*0bc0*/  IMAD R3, R2, UR4, R3 ;  /* 0x0000000402037c24 */ /* 0x002fc8000f8e0203 */
[----:B0-----:R-:W-:-:S05]  /*0bd0*/  IMAD.WIDE.U32 R2, R3, 0x4, R4 ;  /* 0x0000000403027825 */ /* 0x001fca00078e0004 */
[----:B------:R-:W-:Y:S01]  /*0be0*/  STG.E desc[UR6][R2.64], R7 ;  /* 0x0000000702007986 */ /* 0x000fe2000c101906 */
[----:B------:R-:W-:Y:S05]  /*0bf0*/  EXIT ;  /* 0x000000000000794d */ /* 0x000fea0003800000 */
.L_x_22:
[----:B------:R-:W0:Y:S01]  /*0c00*/  LDC.64 R4, c[0x0][0x380] ;  /* 0x0000e000ff047b82 */ /* 0x000e220000000a00 */
[----:B------:R-:W-:-:S04]  /*0c10*/  IMAD R3, R2, R0, R3 ;  /* 0x0000000002037224 */ /* 0x000fc800078e0203 */
[----:B0-----:R-:W-:-:S05]  /*0c20*/  IMAD.WIDE.U32 R4, R3, 0x4, R4 ;  /* 0x0000000403047825 */ /* 0x001fca00078e0004 */
[----:B------:R-:W-:Y:S01]  /*0c30*/  STG.E desc[UR6][R4.64], R12 ;  /* 0x0000000c04007986 */ /* 0x000fe2000c101906 */
[----:B------:R-:W-:Y:S05]  /*0c40*/  EXIT ;  /* 0x000000000000794d */ /* 0x000fea0003800000 */
        .weak           $__internal_1_$__cuda_sm3x_div_rn_noftz_f32_slowpath
        .type           $__internal_1_$__cuda_sm3x_div_rn_noftz_f32_slowpath,@function
        .size           $__internal_1_$__cuda_sm3x_div_rn_noftz_f32_slowpath,(.L_x_39 - $__internal_1_$__cuda_sm3x_div_rn_noftz_f32_slowpath)
$__internal_1_$__cuda_sm3x_div_rn_noftz_f32_slowpath:
[----:B------:R-:W-:Y:S01]  /*0c50*/  SHF.R.U32.HI R5, RZ, 0x17, R0 ;  /* 0x00000017ff057819 */ /* 0x000fe20000011600 */
[----:B------:R-:W-:Y:S04]  /*0c60*/  BSSY.RECONVERGENT B0, `(.L_x_25) ;  /* 0x000005c000007945 */ /* 0x000fe80003800200 */
[----:B------:R-:W-:Y:S01]  /*0c70*/  BSSY.RELIABLE B2, `(.L_x_26) ;  /* 0x000001a000027945 */ /* 0x000fe20003800100 */
[----:B------:R-:W-:Y:S02]  /*0c80*/  LOP3.LUT R7, R5, 0xff, RZ, 0xc0, !PT ;  /* 0x000000ff05077812 */ /* 0x000fe400078ec0ff */
[----:B------:R-:W-:Y:S02]  /*0c90*/  MOV R5, R0 ;  /* 0x0000000000057202 */ /* 0x000fe40000000f00 */
        /* <DEDUP_REMOVED lines=22> */
[----:B------:R-:W-:-:S07]  /*0e00*/  @!P0 MOV R6, 0xffffffc0 ;  /* 0xffffffc000068802 */ /* 0x000fce0000000f00 */
.L_x_27:
[----:B------:R-:W-:Y:S05]  /*0e10*/  BSYNC.RELIABLE B2 ;  /* 0x0000000000027941 */ /* 0x000fea0003800100 */
.L_x_26:
        /* <DEDUP_REMOVED lines=29> */
[C---:B------:R-:W-:Y:S02]  /*0ff0*/  IADD3 R7, PT, PT, R10.reuse, 0x20, RZ ;  /* 0x000000200a077810 */ /* 0x040fe40007ffe0ff */
[----:B------:R-:W-:Y:S02]  /*1000*/  ISETP.NE.AND P2, PT, R10, RZ, PT ;  /* 0x000000ff0a00720c */ /* 0x000fe40003f45270 */
[----:B------:R-:W-:Y:S01]  /*1010*/  LOP3.LUT R6, R0, 0x7fffff, RZ, 0xc0, !PT ;  /* 0x007fffff00067812 */ /* 0x000fe200078ec0ff */
[CCC-:B------:R-:W-:Y:S01]  /*1020*/  FFMA.RP R0, R11.reuse, R9.reuse, R8.reuse ;  /* 0x000000090b007223 */ /* 0x1c0fe20000008008 */
[----:B------:R-:W-:Y:S01]  /*1030*/  FFMA.RM R11, R11, R9, R8 ;  /* 0x000000090b0b7223 */ /* 0x000fe20000004008 */
[----:B------:R-:W-:Y:S02]  /*1040*/  ISETP.NE.AND P1, PT, R10, RZ, PT ;  /* 0x000000ff0a00720c */ /* 0x000fe40003f25270 */
[----:B------:R-:W-:-:S02]  /*1050*/  LOP3.LUT R6, R6, 0x800000, RZ, 0xfc, !PT ;  /* 0x0080000006067812 */ /* 0x000fc400078efcff */
[----:B------:R-:W-:Y:S02]  /*1060*/  IADD3 R9, PT, PT, -R10, RZ, RZ ;  /* 0x000000ff0a097210 */ /* 0x000fe40007ffe1ff */
[----:B------:R-:W-:Y:S02]  /*1070*/  SHF.L.U32 R7, R6, R7, RZ ;  /* 0x0000000706077219 */ /* 0x000fe400000006ff */
[----:B------:R-:W-:Y:S02]  /*1080*/  FSETP.NEU.FTZ.AND P0, PT, R0, R11, PT ;  /* 0x0000000b0000720b */ /* 0x000fe40003f1d000 */
[----:B------:R-:W-:Y:S02]  /*1090*/  SEL R9, R9, RZ, P2 ;  /* 0x000000ff09097207 */ /* 0x000fe40001000000 */
[----:B------:R-:W-:Y:S02]  /*10a0*/  ISETP.NE.AND P1, PT, R7, RZ, P1 ;  /* 0x000000ff0700720c */ /* 0x000fe40000f25270 */
[----:B------:R-:W-:-:S02]  /*10b0*/  SHF.R.U32.HI R9, RZ, R9, R6 ;  /* 0x00000009ff097219 */ /* 0x000fc40000011606 */
[----:B------:R-:W-:Y:S02]  /*10c0*/  PLOP3.LUT P0, PT, P0, P1, PT, 0xf8, 0x8f ;  /* 0x00000000008f781c */ /* 0x000fe40000703f70 */
[----:B------:R-:W-:Y:S02]  /*10d0*/  SHF.R.U32.HI R7, RZ, 0x1, R9 ;  /* 0x00000001ff077819 */ /* 0x000fe40000011609 */
[----:B------:R-:W-:-:S04]  /*10e0*/  SEL R0, RZ, 0x1, !P0 ;  /* 0x00000001ff007807 */ /* 0x000fc80004000000 */
[----:B------:R-:W-:-:S04]  /*10f0*/  LOP3.LUT R0, R0, 0x1, R7, 0xf8, !PT ;  /* 0x0000000100007812 */ /* 0x000fc800078ef807 */
[----:B------:R-:W-:-:S05]  /*1100*/  LOP3.LUT R0, R0, R9, RZ, 0xc0, !PT ;  /* 0x0000000900007212 */ /* 0x000fca00078ec0ff */
[----:B------:R-:W-:-:S05]  /*1110*/  IMAD.IADD R0, R7, 0x1, R0 ;  /* 0x0000000107007824 */ /* 0x000fca00078e0200 */
[----:B------:R-:W-:Y:S01]  /*1120*/  LOP3.LUT R5, R0, R5, RZ, 0xfc, !PT ;  /* 0x0000000500057212 */ /* 0x000fe200078efcff */
[----:B------:R-:W-:Y:S06]  /*1130*/  BRA `(.L_x_35) ;  /* 0x0000000000107947 */ /* 0x000fec0003800000 */
.L_x_34:
[----:B------:R-:W-:-:S04]  /*1140*/  LOP3.LUT R5, R5, 0x80000000, RZ, 0xc0, !PT ;  /* 0x8000000005057812 */ /* 0x000fc800078ec0ff */
[----:B------:R-:W-:Y:S01]  /*1150*/  LOP3.LUT R5, R5, 0x7f800000, RZ, 0xfc, !PT ;  /* 0x7f80000005057812 */ /* 0x000fe200078efcff */
[----:B------:R-:W-:Y:S06]  /*1160*/  BRA `(.L_x_35) ;  /* 0x0000000000047947 */ /* 0x000fec0003800000 */
.L_x_33:
[----:B------:R-:W-:-:S07]  /*1170*/  LEA R5, R6, R5, 0x17 ;  /* 0x0000000506057211 */ /* 0x000fce00078eb8ff */
.L_x_35:
[----:B------:R-:W-:Y:S05]  /*1180*/  BSYNC.RECONVERGENT B2 ;  /* 0x0000000000027941 */ /* 0x000fea0003800200 */
.L_x_32:
[----:B------:R-:W-:Y:S05]  /*1190*/  BRA `(.L_x_36) ;  /* 0x0000000000207947 */ /* 0x000fea0003800000 */
.L_x_31:
[----:B------:R-:W-:-:S04]  /*11a0*/  LOP3.LUT R5, R6, 0x80000000, R5, 0x48, !PT ;  /* 0x8000000006057812 */ /* 0x000fc800078e4805 */
[----:B------:R-:W-:Y:S01]  /*11b0*/  LOP3.LUT R5, R5, 0x7f800000, RZ, 0xfc, !PT ;  /* 0x7f80000005057812 */ /* 0x000fe200078efcff */
[----:B------:R-:W-:Y:S06]  /*11c0*/  BRA `(.L_x_36) ;  /* 0x0000000000147947 */ /* 0x000fec0003800000 */
.L_x_30:
[----:B------:R-:W-:Y:S01]  /*11d0*/  LOP3.LUT R5, R6, 0x80000000, R5, 0x48, !PT ;  /* 0x8000000006057812 */ /* 0x000fe200078e4805 */
[----:B------:R-:W-:Y:S06]  /*11e0*/  BRA `(.L_x_36) ;  /* 0x00000000000c7947 */ /* 0x000fec0003800000 */
.L_x_29:
[----:B------:R-:W0:Y:S01]  /*11f0*/  MUFU.RSQ R5, -QNAN ;  /* 0xffc0000000057908 */ /* 0x000e220000001400 */
[----:B------:R-:W-:Y:S05]  /*1200*/  BRA `(.L_x_36) ;  /* 0x0000000000047947 */ /* 0x000fea0003800000 */
.L_x_28:
[----:B------:R-:W-:-:S07]  /*1210*/  FADD.FTZ R5, R0, 100 ;  /* 0x42c8000000057421 */ /* 0x000fce0000010000 */
.L_x_36:
[----:B------:R-:W-:Y:S05]  /*1220*/  BSYNC.RECONVERGENT B0 ;  /* 0x0000000000007941 */ /* 0x000fea0003800200 */
.L_x_25:
[----:B0-----:R-:W-:Y:S01]  /*1230*/  MOV R7, R5 ;  /* 0x0000000500077202 */ /* 0x001fe20000000f00 */
[----:B------:R-:W-:-:S04]  /*1240*/  HFMA2 R5, -RZ, RZ, 0, 0 ;  /* 0x00000000ff057431 */ /* 0x000fc800000001ff */
[----:B------:R-:W-:Y:S05]  /*1250*/  RET.REL.NODEC R4 `(_Z17naive_cuda_matmulPfS_S_jjj) ;  /* 0xffffffec04687950 */ /* 0x000fea0003c3ffff */
.L_x_37:
        /* <DEDUP_REMOVED lines=10> */
.L_x_39:


//--------------------- .nv.shared._Z17tiled_cuda_matmulPfS_S_jjjj --------------------------
	.section	.nv.shared._Z17tiled_cuda_matmulPfS_S_jjjj,"aw",@nobits
	.sectionflags	@""
	.align	4
.nv.shared._Z17tiled_cuda_matmulPfS_S_jjjj:
	.zero		3072


//--------------------- .nv.shared.reserved.0     --------------------------
	.section	.nv.shared.reserved.0,"aw",@nobits
	.weak		__nv_reservedSMEM_offset_0_alias
	.size		__nv_reservedSMEM_offset_0_alias, 0, 64
	.other		__nv_reservedSMEM_offset_0_alias,@"STO_CUDA_RESERVED_SHARED STV_DEFAULT"
__nv_reservedSMEM_offset_0_alias:
	.zero		0
	.zero		64


//--------------------- .nv.constant0._Z17tiled_cuda_matmulPfS_S_jjjj --------------------------
	.section	.nv.constant0._Z17tiled_cuda_matmulPfS_S_jjjj,"a",@progbits
	.sectionflags	@""
	.align	4
.nv.constant0._Z17tiled_cuda_matmulPfS_S_jjjj:
	.zero		936


//--------------------- .nv.constant0._Z17naive_cuda_matmulPfS_S_jjj --------------------------
	.section	.nv.constant0._Z17naive_cuda_matmulPfS_S_jjj,"a",@progbits
	.sectionflags	@""
	.align	4
.nv.constant0._Z17naive_cuda_matmulPfS_S_jjj:
	.zero		932


//--------------------- SYMBOLS --------------------------

	.type		.nv.reservedSmem.offset0,@object
	.size		.nv.reservedSmem.offset0,0x4
	.type		.nv.reservedSmem.cap,@object
	.size		.nv.reservedSmem.cap,0x4
